//
// Generated by NVIDIA NVVM Compiler
//
// Compiler Build ID: CL-36424714
// Cuda compilation tools, release 13.0, V13.0.88
// Based on NVVM 20.0.0
//

.version 9.0
.target sm_100
.address_size 64

	// .globl	_Z16integratePartialPdS_S_P2DS
.func  (.param .align 16 .b8 func_retval0[16]) __internal_trig_reduction_slowpathd
(
	.param .b64 __internal_trig_reduction_slowpathd_param_0
)
;
.global .align 8 .b8 __cudart_i2opi_d[144] = {8, 93, 141, 31, 177, 95, 251, 107, 234, 146, 82, 138, 247, 57, 7, 61, 123, 241, 229, 235, 199, 186, 39, 117, 45, 234, 95, 158, 102, 63, 70, 79, 183, 9, 203, 39, 207, 126, 54, 109, 31, 109, 10, 90, 139, 17, 47, 239, 15, 152, 5, 222, 255, 151, 248, 31, 59, 40, 249, 189, 139, 95, 132, 156, 244, 57, 83, 131, 57, 214, 145, 57, 65, 126, 95, 180, 38, 112, 156, 233, 132, 68, 187, 46, 245, 53, 130, 232, 62, 167, 41, 177, 28, 235, 29, 254, 28, 146, 209, 9, 234, 46, 73, 6, 224, 210, 77, 66, 58, 110, 36, 183, 97, 197, 187, 222, 171, 99, 81, 254, 65, 144, 67, 60, 153, 149, 98, 219, 192, 221, 52, 245, 209, 87, 39, 252, 41, 21, 68, 78, 110, 131, 249, 162};
.global .align 16 .b8 __cudart_sin_cos_coeffs[128] = {70, 210, 176, 44, 241, 229, 90, 190, 146, 227, 172, 105, 227, 29, 199, 62, 161, 98, 219, 25, 160, 1, 42, 191, 24, 8, 17, 17, 17, 17, 129, 63, 84, 85, 85, 85, 85, 85, 197, 191, 0, 0, 0, 0, 0, 0, 0, 0, 0, 0, 0, 0, 0, 0, 0, 0, 100, 129, 253, 32, 131, 255, 168, 189, 40, 133, 239, 193, 167, 238, 33, 62, 217, 230, 6, 142, 79, 126, 146, 190, 233, 188, 221, 25, 160, 1, 250, 62, 71, 93, 193, 22, 108, 193, 86, 191, 81, 85, 85, 85, 85, 85, 165, 63, 0, 0, 0, 0, 0, 0, 224, 191, 0, 0, 0, 0, 0, 0, 240, 63};

.visible .entry _Z16integratePartialPdS_S_P2DS(
	.param .u64 .ptr .align 1 _Z16integratePartialPdS_S_P2DS_param_0,
	.param .u64 .ptr .align 1 _Z16integratePartialPdS_S_P2DS_param_1,
	.param .u64 .ptr .align 1 _Z16integratePartialPdS_S_P2DS_param_2,
	.param .u64 .ptr .align 1 _Z16integratePartialPdS_S_P2DS_param_3
)
{
	.reg .pred 	%p<12>;
	.reg .b32 	%r<27>;
	.reg .b64 	%rd<22>;
	.reg .b64 	%fd<81>;

	ld.param.u64 	%rd3, [_Z16integratePartialPdS_S_P2DS_param_0];
	ld.param.u64 	%rd4, [_Z16integratePartialPdS_S_P2DS_param_1];
	ld.param.u64 	%rd5, [_Z16integratePartialPdS_S_P2DS_param_2];
	ld.param.u64 	%rd6, [_Z16integratePartialPdS_S_P2DS_param_3];
	cvta.to.global.u64 	%rd1, %rd6;
	cvta.to.global.u64 	%rd2, %rd5;
	mov.u32 	%r9, %ctaid.x;
	mov.u32 	%r10, %ntid.x;
	mov.u32 	%r11, %tid.x;
	mad.lo.s32 	%r1, %r9, %r10, %r11;
	setp.ne.s32 	%p1, %r1, 0;
	@%p1 bra 	$L__BB0_2;
	mov.b64 	%rd21, 0;
	st.global.u64 	[%rd2], %rd21;
	bra.uni 	$L__BB0_13;
$L__BB0_2:
	setp.lt.s32 	%p2, %r1, 1;
	@%p2 bra 	$L__BB0_13;
	ld.global.u32 	%r2, [%rd1+16];
	setp.gt.s32 	%p3, %r1, %r2;
	@%p3 bra 	$L__BB0_13;
	ld.global.f64 	%fd1, [%rd1];
	ld.global.f64 	%fd17, [%rd1+8];
	sub.f64 	%fd2, %fd17, %fd1;
	add.s32 	%r12, %r1, -1;
	cvt.rn.f64.u32 	%fd18, %r12;
	mul.f64 	%fd19, %fd2, %fd18;
	add.s32 	%r13, %r2, -1;
	cvt.rn.f64.u32 	%fd3, %r13;
	div.rn.f64 	%fd20, %fd19, %fd3;
	add.f64 	%fd4, %fd1, %fd20;
	abs.f64 	%fd5, %fd4;
	setp.neu.f64 	%p4, %fd5, 0d7FF0000000000000;
	@%p4 bra 	$L__BB0_6;
	mov.f64 	%fd26, 0d0000000000000000;
	mul.rn.f64 	%fd79, %fd4, %fd26;
	mov.b32 	%r25, 0;
	bra.uni 	$L__BB0_8;
$L__BB0_6:
	mul.f64 	%fd21, %fd4, 0d3FE45F306DC9C883;
	cvt.rni.s32.f64 	%r25, %fd21;
	cvt.rn.f64.s32 	%fd22, %r25;
	fma.rn.f64 	%fd23, %fd22, 0dBFF921FB54442D18, %fd4;
	fma.rn.f64 	%fd24, %fd22, 0dBC91A62633145C00, %fd23;
	fma.rn.f64 	%fd79, %fd22, 0dB97B839A252049C0, %fd24;
	setp.ltu.f64 	%p5, %fd5, 0d41E0000000000000;
	@%p5 bra 	$L__BB0_8;
	{ // callseq 0, 0
	.param .b64 param0;
	st.param.f64 	[param0], %fd4;
	.param .align 16 .b8 retval0[16];
	call.uni (retval0), 
	__internal_trig_reduction_slowpathd, 
	(
	param0
	);
	ld.param.f64 	%fd79, [retval0];
	ld.param.b32 	%r25, [retval0+8];
	} // callseq 0
$L__BB0_8:
	shl.b32 	%r16, %r25, 6;
	cvt.u64.u32 	%rd7, %r16;
	and.b64  	%rd8, %rd7, 64;
	mov.u64 	%rd9, __cudart_sin_cos_coeffs;
	add.s64 	%rd10, %rd9, %rd8;
	mul.rn.f64 	%fd27, %fd79, %fd79;
	and.b32  	%r17, %r25, 1;
	setp.eq.b32 	%p6, %r17, 1;
	selp.f64 	%fd28, 0dBDA8FF8320FD8164, 0d3DE5DB65F9785EBA, %p6;
	ld.global.nc.v2.f64 	{%fd29, %fd30}, [%rd10];
	fma.rn.f64 	%fd31, %fd28, %fd27, %fd29;
	fma.rn.f64 	%fd32, %fd31, %fd27, %fd30;
	ld.global.nc.v2.f64 	{%fd33, %fd34}, [%rd10+16];
	fma.rn.f64 	%fd35, %fd32, %fd27, %fd33;
	fma.rn.f64 	%fd36, %fd35, %fd27, %fd34;
	ld.global.nc.v2.f64 	{%fd37, %fd38}, [%rd10+32];
	fma.rn.f64 	%fd39, %fd36, %fd27, %fd37;
	fma.rn.f64 	%fd40, %fd39, %fd27, %fd38;
	fma.rn.f64 	%fd41, %fd40, %fd79, %fd79;
	fma.rn.f64 	%fd42, %fd40, %fd27, 0d3FF0000000000000;
	selp.f64 	%fd43, %fd42, %fd41, %p6;
	and.b32  	%r18, %r25, 2;
	setp.eq.s32 	%p7, %r18, 0;
	mov.f64 	%fd44, 0d0000000000000000;
	sub.f64 	%fd45, %fd44, %fd43;
	selp.f64 	%fd10, %fd43, %fd45, %p7;
	add.s32 	%r19, %r1, -2;
	cvt.rn.f64.s32 	%fd46, %r19;
	mul.f64 	%fd47, %fd2, %fd46;
	div.rn.f64 	%fd48, %fd47, %fd3;
	add.f64 	%fd11, %fd1, %fd48;
	abs.f64 	%fd12, %fd11;
	setp.neu.f64 	%p8, %fd12, 0d7FF0000000000000;
	@%p8 bra 	$L__BB0_10;
	mov.f64 	%fd54, 0d0000000000000000;
	mul.rn.f64 	%fd80, %fd11, %fd54;
	mov.b32 	%r26, 0;
	bra.uni 	$L__BB0_12;
$L__BB0_10:
	mul.f64 	%fd49, %fd11, 0d3FE45F306DC9C883;
	cvt.rni.s32.f64 	%r26, %fd49;
	cvt.rn.f64.s32 	%fd50, %r26;
	fma.rn.f64 	%fd51, %fd50, 0dBFF921FB54442D18, %fd11;
	fma.rn.f64 	%fd52, %fd50, 0dBC91A62633145C00, %fd51;
	fma.rn.f64 	%fd80, %fd50, 0dB97B839A252049C0, %fd52;
	setp.ltu.f64 	%p9, %fd12, 0d41E0000000000000;
	@%p9 bra 	$L__BB0_12;
	{ // callseq 1, 0
	.param .b64 param0;
	st.param.f64 	[param0], %fd11;
	.param .align 16 .b8 retval0[16];
	call.uni (retval0), 
	__internal_trig_reduction_slowpathd, 
	(
	param0
	);
	ld.param.f64 	%fd80, [retval0];
	ld.param.b32 	%r26, [retval0+8];
	} // callseq 1
$L__BB0_12:
	shl.b32 	%r22, %r26, 6;
	cvt.u64.u32 	%rd11, %r22;
	and.b64  	%rd12, %rd11, 64;
	add.s64 	%rd14, %rd9, %rd12;
	mul.rn.f64 	%fd55, %fd80, %fd80;
	and.b32  	%r23, %r26, 1;
	setp.eq.b32 	%p10, %r23, 1;
	selp.f64 	%fd56, 0dBDA8FF8320FD8164, 0d3DE5DB65F9785EBA, %p10;
	ld.global.nc.v2.f64 	{%fd57, %fd58}, [%rd14];
	fma.rn.f64 	%fd59, %fd56, %fd55, %fd57;
	fma.rn.f64 	%fd60, %fd59, %fd55, %fd58;
	ld.global.nc.v2.f64 	{%fd61, %fd62}, [%rd14+16];
	fma.rn.f64 	%fd63, %fd60, %fd55, %fd61;
	fma.rn.f64 	%fd64, %fd63, %fd55, %fd62;
	ld.global.nc.v2.f64 	{%fd65, %fd66}, [%rd14+32];
	fma.rn.f64 	%fd67, %fd64, %fd55, %fd65;
	fma.rn.f64 	%fd68, %fd67, %fd55, %fd66;
	fma.rn.f64 	%fd69, %fd68, %fd80, %fd80;
	fma.rn.f64 	%fd70, %fd68, %fd55, 0d3FF0000000000000;
	selp.f64 	%fd71, %fd70, %fd69, %p10;
	and.b32  	%r24, %r26, 2;
	setp.eq.s32 	%p11, %r24, 0;
	mov.f64 	%fd72, 0d0000000000000000;
	sub.f64 	%fd73, %fd72, %fd71;
	selp.f64 	%fd74, %fd71, %fd73, %p11;
	cvta.to.global.u64 	%rd15, %rd3;
	mul.wide.u32 	%rd16, %r1, 8;
	add.s64 	%rd17, %rd15, %rd16;
	st.global.f64 	[%rd17], %fd4;
	cvta.to.global.u64 	%rd18, %rd4;
	add.s64 	%rd19, %rd18, %rd16;
	st.global.f64 	[%rd19], %fd10;
	add.f64 	%fd75, %fd10, %fd74;
	ld.global.f64 	%fd76, [%rd1+24];
	mul.f64 	%fd77, %fd76, %fd75;
	mul.f64 	%fd78, %fd77, 0d3FE0000000000000;
	add.s64 	%rd20, %rd2, %rd16;
	st.global.f64 	[%rd20], %fd78;
$L__BB0_13:
	ret;

}
.func  (.param .align 16 .b8 func_retval0[16]) __internal_trig_reduction_slowpathd(
	.param .b64 __internal_trig_reduction_slowpathd_param_0
)
{
	.local .align 8 .b8 	__local_depot1[40];
	.reg .b64 	%SP;
	.reg .b64 	%SPL;
	.reg .pred 	%p<10>;
	.reg .b32 	%r<47>;
	.reg .b64 	%rd<74>;
	.reg .b64 	%fd<5>;

	mov.u64 	%SPL, __local_depot1;
	ld.param.f64 	%fd4, [__internal_trig_reduction_slowpathd_param_0];
	add.u64 	%rd1, %SPL, 0;
	{
	.reg .b32 %temp; 
	mov.b64 	{%temp, %r1}, %fd4;
	}
	shr.u32 	%r2, %r1, 20;
	and.b32  	%r3, %r2, 2047;
	setp.eq.s32 	%p1, %r3, 2047;
	mov.b32 	%r46, 0;
	@%p1 bra 	$L__BB1_9;
	add.s32 	%r20, %r3, -1024;
	mov.b64 	%rd20, %fd4;
	shl.b64 	%rd2, %rd20, 11;
	shr.u32 	%r4, %r20, 6;
	sub.s32 	%r45, 15, %r4;
	sub.s32 	%r21, 19, %r4;
	setp.lt.u32 	%p2, %r20, 128;
	selp.b32 	%r6, 18, %r21, %p2;
	setp.ge.s32 	%p3, %r45, %r6;
	mov.b64 	%rd70, 0;
	@%p3 bra 	$L__BB1_4;
	add.s32 	%r23, %r6, %r4;
	neg.s32 	%r43, %r23;
	or.b64  	%rd3, %rd2, -9223372036854775808;
	mov.b64 	%rd70, 0;
	mov.b32 	%r42, 0;
	mov.u64 	%rd25, __cudart_i2opi_d;
	mov.u32 	%r44, %r45;
$L__BB1_3:
	.pragma "nounroll";
	mul.wide.s32 	%rd22, %r42, 8;
	add.s64 	%rd23, %rd1, %rd22;
	mul.wide.s32 	%rd24, %r44, 8;
	add.s64 	%rd26, %rd25, %rd24;
	ld.global.nc.u64 	%rd27, [%rd26];
	{
	.reg .u32 %r0, %r1, %r2, %r3, %alo, %ahi, %blo, %bhi, %clo, %chi;
	mov.b64 	{%alo,%ahi}, %rd27;
	mov.b64 	{%blo,%bhi}, %rd3;
	mov.b64 	{%clo,%chi}, %rd70;
	mad.lo.cc.u32 	%r0, %alo, %blo, %clo;
	madc.hi.cc.u32 	%r1, %alo, %blo, %chi;
	madc.hi.u32 	%r2, %alo, %bhi, 0;
	mad.lo.cc.u32 	%r1, %alo, %bhi, %r1;
	madc.hi.cc.u32 	%r2, %ahi, %blo, %r2;
	madc.hi.u32 	%r3, %ahi, %bhi, 0;
	mad.lo.cc.u32 	%r1, %ahi, %blo, %r1;
	madc.lo.cc.u32 	%r2, %ahi, %bhi, %r2;
	addc.u32 	%r3, %r3, 0;
	mov.b64 	%rd28, {%r0,%r1};
	mov.b64 	%rd70, {%r2,%r3};
	}
	st.local.u64 	[%rd23], %rd28;
	add.s32 	%r44, %r44, 1;
	add.s32 	%r43, %r43, 1;
	add.s32 	%r42, %r42, 1;
	setp.ne.s32 	%p4, %r43, -15;
	mov.u32 	%r45, %r6;
	@%p4 bra 	$L__BB1_3;
$L__BB1_4:
	cvt.s64.s32 	%rd29, %r45;
	cvt.u64.u32 	%rd30, %r4;
	add.s64 	%rd31, %rd30, %rd29;
	shl.b64 	%rd32, %rd31, 3;
	add.s64 	%rd33, %rd1, %rd32;
	st.local.u64 	[%rd33+-120], %rd70;
	and.b32  	%r15, %r2, 63;
	ld.local.u64 	%rd72, [%rd1+16];
	ld.local.u64 	%rd71, [%rd1+24];
	setp.eq.s32 	%p5, %r15, 0;
	@%p5 bra 	$L__BB1_6;
	shl.b64 	%rd34, %rd71, %r15;
	shr.u64 	%rd35, %rd72, 1;
	xor.b32  	%r24, %r15, 63;
	shr.u64 	%rd36, %rd35, %r24;
	or.b64  	%rd71, %rd34, %rd36;
	ld.local.u64 	%rd37, [%rd1+8];
	shl.b64 	%rd38, %rd72, %r15;
	shr.u64 	%rd39, %rd37, 1;
	shr.u64 	%rd40, %rd39, %r24;
	or.b64  	%rd72, %rd38, %rd40;
$L__BB1_6:
	and.b32  	%r25, %r1, -2147483648;
	shr.u64 	%rd41, %rd71, 62;
	cvt.u32.u64 	%r26, %rd41;
	mov.b64 	{%r27, %r28}, %rd71;
	mov.b64 	{%r29, %r30}, %rd72;
	shf.l.wrap.b32 	%r31, %r30, %r27, 2;
	shf.l.wrap.b32 	%r32, %r27, %r28, 2;
	mov.b64 	%rd42, {%r31, %r32};
	shl.b64 	%rd43, %rd72, 2;
	shr.u64 	%rd44, %rd42, 63;
	cvt.u32.u64 	%r33, %rd44;
	add.s32 	%r34, %r33, %r26;
	setp.eq.s32 	%p6, %r25, 0;
	neg.s32 	%r35, %r34;
	selp.b32 	%r46, %r34, %r35, %p6;
	setp.gt.s64 	%p7, %rd42, -1;
	mov.b64 	%rd45, 0;
	{
	.reg .u32 %r0, %r1, %r2, %r3, %a0, %a1, %a2, %a3, %b0, %b1, %b2, %b3;
	mov.b64 	{%a0,%a1}, %rd45;
	mov.b64 	{%a2,%a3}, %rd45;
	mov.b64 	{%b0,%b1}, %rd43;
	mov.b64 	{%b2,%b3}, %rd42;
	sub.cc.u32 	%r0, %a0, %b0;
	subc.cc.u32 	%r1, %a1, %b1;
	subc.cc.u32 	%r2, %a2, %b2;
	subc.u32 	%r3, %a3, %b3;
	mov.b64 	%rd46, {%r0,%r1};
	mov.b64 	%rd47, {%r2,%r3};
	}
	xor.b32  	%r36, %r25, -2147483648;
	selp.b64 	%rd73, %rd42, %rd47, %p7;
	selp.b64 	%rd14, %rd43, %rd46, %p7;
	selp.b32 	%r17, %r25, %r36, %p7;
	clz.b64 	%r37, %rd73;
	cvt.u64.u32 	%rd15, %r37;
	setp.eq.s32 	%p8, %r37, 0;
	@%p8 bra 	$L__BB1_8;
	cvt.u32.u64 	%r38, %rd15;
	and.b32  	%r39, %r38, 63;
	shl.b64 	%rd48, %rd73, %r39;
	shr.u64 	%rd49, %rd14, 1;
	not.b32 	%r40, %r38;
	and.b32  	%r41, %r40, 63;
	shr.u64 	%rd50, %rd49, %r41;
	or.b64  	%rd73, %rd48, %rd50;
$L__BB1_8:
	mov.b64 	%rd51, -3958705157555305931;
	{
	.reg .u32 %r0, %r1, %r2, %r3, %alo, %ahi, %blo, %bhi;
	mov.b64 	{%alo,%ahi}, %rd73;
	mov.b64 	{%blo,%bhi}, %rd51;
	mul.lo.u32 	%r0, %alo, %blo;
	mul.hi.u32 	%r1, %alo, %blo;
	mad.lo.cc.u32 	%r1, %alo, %bhi, %r1;
	madc.hi.u32 	%r2, %alo, %bhi, 0;
	mad.lo.cc.u32 	%r1, %ahi, %blo, %r1;
	madc.hi.cc.u32 	%r2, %ahi, %blo, %r2;
	madc.hi.u32 	%r3, %ahi, %bhi, 0;
	mad.lo.cc.u32 	%r2, %ahi, %bhi, %r2;
	addc.u32 	%r3, %r3, 0;
	mov.b64 	%rd52, {%r0,%r1};
	mov.b64 	%rd53, {%r2,%r3};
	}
	setp.gt.s64 	%p9, %rd53, 0;
	{
	.reg .u32 %r0, %r1, %r2, %r3, %a0, %a1, %a2, %a3, %b0, %b1, %b2, %b3;
	mov.b64 	{%a0,%a1}, %rd52;
	mov.b64 	{%a2,%a3}, %rd53;
	mov.b64 	{%b0,%b1}, %rd52;
	mov.b64 	{%b2,%b3}, %rd53;
	add.cc.u32 	%r0, %a0, %b0;
	addc.cc.u32 	%r1, %a1, %b1;
	addc.cc.u32 	%r2, %a2, %b2;
	addc.u32 	%r3, %a3, %b3;
	mov.b64 	%rd54, {%r0,%r1};
	mov.b64 	%rd55, {%r2,%r3};
	}
	selp.b64 	%rd56, %rd55, %rd53, %p9;
	selp.s64 	%rd57, -1, 0, %p9;
	sub.s64 	%rd58, %rd57, %rd15;
	cvt.u64.u32 	%rd59, %r17;
	shl.b64 	%rd60, %rd59, 32;
	add.s64 	%rd61, %rd56, 1;
	shr.u64 	%rd62, %rd61, 10;
	add.s64 	%rd63, %rd62, 1;
	shr.u64 	%rd64, %rd63, 1;
	shl.b64 	%rd65, %rd58, 52;
	add.s64 	%rd66, %rd65, %rd64;
	add.s64 	%rd67, %rd66, 4602678819172646912;
	or.b64  	%rd68, %rd67, %rd60;
	mov.b64 	%fd4, %rd68;
$L__BB1_9:
	st.param.f64 	[func_retval0], %fd4;
	st.param.b32 	[func_retval0+8], %r46;
	ret;

}


// ===== COMPILED SASS (sm_100) =====

	.target	sm_100

	.elftype	@"ET_EXEC"


//--------------------- .note.nv.tkinfo           --------------------------
	.section	.note.nv.tkinfo,"",@"SHT_NOTE"
	.sectionflags	@"SHF_NOTE_NV_TKINFO"
	.tkinfo
        /*0018*/ 	.word	0x00000002
        /*0030*/ 	.string	""
        /*0030*/ 	.string	"ptxas"
        /*0030*/ 	.string	"Cuda compilation tools, release 13.0, V13.0.88"
        /*0030*/ 	.string	"Build cuda_13.0.r13.0/compiler.36424714_0"
        /*0030*/ 	.string	"-arch sm_100 -m 64 "



//--------------------- .note.nv.cuinfo           --------------------------
	.section	.note.nv.cuinfo,"",@"SHT_NOTE"
	.sectionflags	@"SHF_NOTE_NV_CUINFO"
        /*0018*/ 	.short	0x0002
        /*001a*/ 	.short	0x0064
        /*001c*/ 	.short	0x0082
	.zero		2


//--------------------- .nv.info                  --------------------------
	.section	.nv.info,"",@"SHT_CUDA_INFO"
	.align	4


	//----- nvinfo : EIATTR_REGCOUNT
	.align		4
        /*0000*/ 	.byte	0x04, 0x2f
        /*0002*/ 	.short	(.L_3 - .L_2)
	.align		4
.L_2:
        /*0004*/ 	.word	index@(_Z16integratePartialPdS_S_P2DS)
        /*0008*/ 	.word	0x00000022


	//----- nvinfo : EIATTR_FRAME_SIZE
	.align		4
.L_3:
        /*000c*/ 	.byte	0x04, 0x11
        /*000e*/ 	.short	(.L_5 - .L_4)
	.align		4
.L_4:
        /*0010*/ 	.word	index@($_Z16integratePartialPdS_S_P2DS$__internal_trig_reduction_slowpathd)
        /*0014*/ 	.word	0x00000028


	//----- nvinfo : EIATTR_FRAME_SIZE
	.align		4
.L_5:
        /*0018*/ 	.byte	0x04, 0x11
        /*001a*/ 	.short	(.L_7 - .L_6)
	.align		4
.L_6:
        /*001c*/ 	.word	index@($__internal_0_$__cuda_sm20_div_rn_f64_full)
        /*0020*/ 	.word	0x00000028


	//----- nvinfo : EIATTR_FRAME_SIZE
	.align		4
.L_7:
        /*0024*/ 	.byte	0x04, 0x11
        /*0026*/ 	.short	(.L_9 - .L_8)
	.align		4
.L_8:
        /*0028*/ 	.word	index@(_Z16integratePartialPdS_S_P2DS)
        /*002c*/ 	.word	0x00000028


	//----- nvinfo : EIATTR_MIN_STACK_SIZE
	.align		4
.L_9:
        /*0030*/ 	.byte	0x04, 0x12
        /*0032*/ 	.short	(.L_11 - .L_10)
	.align		4
.L_10:
        /*0034*/ 	.word	index@(_Z16integratePartialPdS_S_P2DS)
        /*0038*/ 	.word	0x00000028
.L_11:


//--------------------- .nv.compat                --------------------------
	.section	.nv.compat,"",@"SHT_CUDA_COMPAT_INFO"
	.align	4
        /*0000*/ 	.byte	0x02, 0x09, 0x00, 0x00, 0x02, 0x02, 0x01, 0x00, 0x02, 0x05, 0x05, 0x00, 0x03, 0x07, 0x01, 0x01
        /*0010*/ 	.byte	0x02, 0x03, 0x00, 0x00, 0x02, 0x06, 0x01, 0x00, 0x04, 0x0b, 0x08, 0x00, 0x01, 0x00, 0x00, 0x00
        /*0020*/ 	.byte	0x00, 0x00, 0x00, 0x00


//--------------------- .nv.info._Z16integratePartialPdS_S_P2DS --------------------------
	.section	.nv.info._Z16integratePartialPdS_S_P2DS,"",@"SHT_CUDA_INFO"
	.sectionflags	@""
	.align	4


	//----- nvinfo : EIATTR_CUDA_API_VERSION
	.align		4
        /*0000*/ 	.byte	0x04, 0x37
        /*0002*/ 	.short	(.L_13 - .L_12)
.L_12:
        /*0004*/ 	.word	0x00000082


	//----- nvinfo : EIATTR_KPARAM_INFO
	.align		4
.L_13:
        /*0008*/ 	.byte	0x04, 0x17
        /*000a*/ 	.short	(.L_15 - .L_14)
.L_14:
        /*000c*/ 	.word	0x00000000
        /*0010*/ 	.short	0x0003
        /*0012*/ 	.short	0x0018
        /*0014*/ 	.byte	0x00, 0xf5, 0x21, 0x00


	//----- nvinfo : EIATTR_KPARAM_INFO
	.align		4
.L_15:
        /*0018*/ 	.byte	0x04, 0x17
        /*001a*/ 	.short	(.L_17 - .L_16)
.L_16:
        /*001c*/ 	.word	0x00000000
        /*0020*/ 	.short	0x0002
        /*0022*/ 	.short	0x0010
        /*0024*/ 	.byte	0x00, 0xf5, 0x21, 0x00


	//----- nvinfo : EIATTR_KPARAM_INFO
	.align		4
.L_17:
        /*0028*/ 	.byte	0x04, 0x17
        /*002a*/ 	.short	(.L_19 - .L_18)
.L_18:
        /*002c*/ 	.word	0x00000000
        /*0030*/ 	.short	0x0001
        /*0032*/ 	.short	0x0008
        /*0034*/ 	.byte	0x00, 0xf5, 0x21, 0x00


	//----- nvinfo : EIATTR_KPARAM_INFO
	.align		4
.L_19:
        /*0038*/ 	.byte	0x04, 0x17
        /*003a*/ 	.short	(.L_21 - .L_20)
.L_20:
        /*003c*/ 	.word	0x00000000
        /*0040*/ 	.short	0x0000
        /*0042*/ 	.short	0x0000
        /*0044*/ 	.byte	0x00, 0xf5, 0x21, 0x00


	//----- nvinfo : EIATTR_SPARSE_MMA_MASK
	.align		4
.L_21:
        /*0048*/ 	.byte	0x03, 0x50
        /*004a*/ 	.short	0x0000


	//----- nvinfo : EIATTR_MAXREG_COUNT
	.align		4
        /*004c*/ 	.byte	0x03, 0x1b
        /*004e*/ 	.short	0x00ff


	//----- nvinfo : EIATTR_MERCURY_ISA_VERSION
	.align		4
        /*0050*/ 	.byte	0x03, 0x5f
        /*0052*/ 	.short	0x0101


	//----- nvinfo : EIATTR_VRC_CTA_INIT_COUNT
	.align		4
        /*0054*/ 	.byte	0x02, 0x4a
	.zero		1
	.zero		1


	//----- nvinfo : EIATTR_EXIT_INSTR_OFFSETS
	.align		4
        /*0058*/ 	.byte	0x04, 0x1c
        /*005a*/ 	.short	(.L_23 - .L_22)


	//   ....[0]....
.L_22:
        /*005c*/ 	.word	0x000000a0


	//   ....[1]....
        /*0060*/ 	.word	0x000000c0


	//   ....[2]....
        /*0064*/ 	.word	0x00000100


	//   ....[3]....
        /*0068*/ 	.word	0x00000cf0


	//----- nvinfo : EIATTR_CRS_STACK_SIZE
	.align		4
.L_23:
        /*006c*/ 	.byte	0x04, 0x1e
        /*006e*/ 	.short	(.L_25 - .L_24)
.L_24:
        /*0070*/ 	.word	0x00000000


	//----- nvinfo : EIATTR_CBANK_PARAM_SIZE
	.align		4
.L_25:
        /*0074*/ 	.byte	0x03, 0x19
        /*0076*/ 	.short	0x0020


	//----- nvinfo : EIATTR_PARAM_CBANK
	.align		4
        /*0078*/ 	.byte	0x04, 0x0a
        /*007a*/ 	.short	(.L_27 - .L_26)
	.align		4
.L_26:
        /*007c*/ 	.word	index@(.nv.constant0._Z16integratePartialPdS_S_P2DS)
        /*0080*/ 	.short	0x0380
        /*0082*/ 	.short	0x0020


	//----- nvinfo : EIATTR_SW_WAR
	.align		4
.L_27:
        /*0084*/ 	.byte	0x04, 0x36
        /*0086*/ 	.short	(.L_29 - .L_28)
.L_28:
        /*0088*/ 	.word	0x00000008
.L_29:


//--------------------- .nv.callgraph             --------------------------
	.section	.nv.callgraph,"",@"SHT_CUDA_CALLGRAPH"
	.align	4
	.sectionentsize	8
	.align		4
        /*0000*/ 	.word	0x00000000
	.align		4
        /*0004*/ 	.word	0xffffffff
	.align		4
        /*0008*/ 	.word	0x00000000
	.align		4
        /*000c*/ 	.word	0xfffffffe
	.align		4
        /*0010*/ 	.word	0x00000000
	.align		4
        /*0014*/ 	.word	0xfffffffd
	.align		4
        /*0018*/ 	.word	0x00000000
	.align		4
        /*001c*/ 	.word	0xfffffffc


//--------------------- .nv.constant4             --------------------------
	.section	.nv.constant4,"a",@progbits
	.align	8
	.align		8
.nv.constant4:
        /*0000*/ 	.dword	__cudart_i2opi_d
	.align		8
        /*0008*/ 	.dword	__cudart_sin_cos_coeffs


//--------------------- .text._Z16integratePartialPdS_S_P2DS --------------------------
	.section	.text._Z16integratePartialPdS_S_P2DS,"ax",@progbits
	.align	128
        .global         _Z16integratePartialPdS_S_P2DS
        .type           _Z16integratePartialPdS_S_P2DS,@function
        .size           _Z16integratePartialPdS_S_P2DS,(.L_x_22 - _Z16integratePartialPdS_S_P2DS)
        .other          _Z16integratePartialPdS_S_P2DS,@"STO_CUDA_ENTRY STV_DEFAULT"
_Z16integratePartialPdS_S_P2DS:
.text._Z16integratePartialPdS_S_P2DS:
[----:B------:R-:W0:Y:S01]  /*0000*/  LDC R1, c[0x0][0x37c] ;  /* 0x0000df00ff017b82 */ /* 0x000e220000000800 */
[----:B------:R-:W1:Y:S07]  /*0010*/  S2R R3, SR_TID.X ;  /* 0x0000000000037919 */ /* 0x000e6e0000002100 */
[----:B------:R-:W1:Y:S01]  /*0020*/  S2UR UR4, SR_CTAID.X ;  /* 0x00000000000479c3 */ /* 0x000e620000002500 */
[----:B0-----:R-:W-:-:S07]  /*0030*/  VIADD R1, R1, 0xffffffd8 ;  /* 0xffffffd801017836 */ /* 0x001fce0000000000 */
[----:B------:R-:W1:Y:S02]  /*0040*/  LDC R0, c[0x0][0x360] ;  /* 0x0000d800ff007b82 */ /* 0x000e640000000800 */
[----:B-1----:R-:W-:Y:S01]  /*0050*/  IMAD R0, R0, UR4, R3 ;  /* 0x0000000400007c24 */ /* 0x002fe2000f8e0203 */
[----:B------:R-:W0:Y:S04]  /*0060*/  LDCU.64 UR4, c[0x0][0x358] ;  /* 0x00006b00ff0477ac */ /* 0x000e280008000a00 */
[----:B------:R-:W-:-:S13]  /*0070*/  ISETP.NE.AND P0, PT, R0, RZ, PT ;  /* 0x000000ff0000720c */ /* 0x000fda0003f05270 */
[----:B------:R-:W0:Y:S02]  /*0080*/  @!P0 LDC.64 R2, c[0x0][0x390] ;  /* 0x0000e400ff028b82 */ /* 0x000e240000000a00 */
[----:B0-----:R0:W-:Y:S01]  /*0090*/  @!P0 STG.E.64 desc[UR4][R2.64], RZ ;  /* 0x000000ff02008986 */ /* 0x0011e2000c101b04 */
[----:B------:R-:W-:Y:S05]  /*00a0*/  @!P0 EXIT ;  /* 0x000000000000894d */ /* 0x000fea0003800000 */
[----:B------:R-:W-:-:S13]  /*00b0*/  ISETP.GE.AND P0, PT, R0, 0x1, PT ;  /* 0x000000010000780c */ /* 0x000fda0003f06270 */
[----:B------:R-:W-:Y:S05]  /*00c0*/  @!P0 EXIT ;  /* 0x000000000000894d */ /* 0x000fea0003800000 */
[----:B------:R-:W1:Y:S02]  /*00d0*/  LDC.64 R8, c[0x0][0x398] ;  /* 0x0000e600ff087b82 */ /* 0x000e640000000a00 */
[----:B-1----:R-:W2:Y:S02]  /*00e0*/  LDG.E R5, desc[UR4][R8.64+0x10] ;  /* 0x0000100408057981 */ /* 0x002ea4000c1e1900 */
[----:B--2---:R-:W-:-:S13]  /*00f0*/  ISETP.GT.AND P0, PT, R0, R5, PT ;  /* 0x000000050000720c */ /* 0x004fda0003f04270 */
[----:B------:R-:W-:Y:S05]  /*0100*/  @P0 EXIT ;  /* 0x000000000000094d */ /* 0x000fea0003800000 */
[----:B0-----:R-:W2:Y:S04]  /*0110*/  LDG.E.64 R2, desc[UR4][R8.64] ;  /* 0x0000000408027981 */ /* 0x001ea8000c1e1b00 */
[----:B------:R0:W2:Y:S01]  /*0120*/  LDG.E.64 R20, desc[UR4][R8.64+0x8] ;  /* 0x0000080408147981 */ /* 0x0000a2000c1e1b00 */
[----:B------:R-:W-:Y:S01]  /*0130*/  VIADD R16, R5, 0xffffffff ;  /* 0xffffffff05107836 */ /* 0x000fe20000000000 */
[----:B------:R-:W-:Y:S01]  /*0140*/  BSSY.RECONVERGENT B0, `(.L_x_0) ;  /* 0x000001c000007945 */ /* 0x000fe20003800200 */
[----:B------:R-:W-:Y:S02]  /*0150*/  IMAD.MOV.U32 R4, RZ, RZ, 0x1 ;  /* 0x00000001ff047424 */ /* 0x000fe400078e00ff */
[----:B------:R-:W-:Y:S02]  /*0160*/  VIADD R10, R0, 0xffffffff ;  /* 0xffffffff000a7836 */ /* 0x000fe40000000000 */
[----:B------:R-:W1:Y:S08]  /*0170*/  I2F.F64.U32 R16, R16 ;  /* 0x0000001000107312 */ /* 0x000e700000201800 */
[----:B-1----:R-:W1:Y:S02]  /*0180*/  MUFU.RCP64H R5, R17 ;  /* 0x0000001100057308 */ /* 0x002e640000001800 */
[----:B-1----:R-:W-:-:S08]  /*0190*/  DFMA R6, -R16, R4, 1 ;  /* 0x3ff000001006742b */ /* 0x002fd00000000104 */
[----:B------:R-:W-:-:S08]  /*01a0*/  DFMA R6, R6, R6, R6 ;  /* 0x000000060606722b */ /* 0x000fd00000000006 */
[----:B------:R-:W-:Y:S01]  /*01b0*/  DFMA R6, R4, R6, R4 ;  /* 0x000000060406722b */ /* 0x000fe20000000004 */
[----:B------:R-:W1:Y:S07]  /*01c0*/  I2F.F64.U32 R4, R10 ;  /* 0x0000000a00047312 */ /* 0x000e6e0000201800 */
[----:B0-----:R-:W-:-:S08]  /*01d0*/  DFMA R8, -R16, R6, 1 ;  /* 0x3ff000001008742b */ /* 0x001fd00000000106 */
[----:B------:R-:W-:Y:S02]  /*01e0*/  DFMA R8, R6, R8, R6 ;  /* 0x000000080608722b */ /* 0x000fe40000000006 */
[----:B--2---:R-:W-:-:S08]  /*01f0*/  DADD R20, -R2, R20 ;  /* 0x0000000002147229 */ /* 0x004fd00000000114 */
[----:B-1----:R-:W-:-:S08]  /*0200*/  DMUL R4, R20, R4 ;  /* 0x0000000414047228 */ /* 0x002fd00000000000 */
[----:B------:R-:W-:Y:S02]  /*0210*/  DMUL R18, R4, R8 ;  /* 0x0000000804127228 */ /* 0x000fe40000000000 */
[----:B------:R-:W-:-:S06]  /*0220*/  FSETP.GEU.AND P1, PT, |R5|, 6.5827683646048100446e-37, PT ;  /* 0x036000000500780b */ /* 0x000fcc0003f2e200 */
[----:B------:R-:W-:-:S08]  /*0230*/  DFMA R6, -R16, R18, R4 ;  /* 0x000000121006722b */ /* 0x000fd00000000104 */
[----:B------:R-:W-:-:S10]  /*0240*/  DFMA R18, R8, R6, R18 ;  /* 0x000000060812722b */ /* 0x000fd40000000012 */
[----:B------:R-:W-:-:S05]  /*0250*/  FFMA R6, RZ, R17, R19 ;  /* 0x00000011ff067223 */ /* 0x000fca0000000013 */
[----:B------:R-:W-:-:S13]  /*0260*/  FSETP.GT.AND P0, PT, |R6|, 1.469367938527859385e-39, PT ;  /* 0x001000000600780b */ /* 0x000fda0003f04200 */
[----:B------:R-:W-:Y:S05]  /*0270*/  @P0 BRA P1, `(.L_x_1) ;  /* 0x0000000000200947 */ /* 0x000fea0000800000 */
[----:B------:R-:W-:Y:S01]  /*0280*/  IMAD.MOV.U32 R6, RZ, RZ, R4 ;  /* 0x000000ffff067224 */ /* 0x000fe200078e0004 */
[----:B------:R-:W-:Y:S01]  /*0290*/  MOV R4, 0x2e0 ;  /* 0x000002e000047802 */ /* 0x000fe20000000f00 */
[----:B------:R-:W-:Y:S02]  /*02a0*/  IMAD.MOV.U32 R7, RZ, RZ, R5 ;  /* 0x000000ffff077224 */ /* 0x000fe400078e0005 */
[----:B------:R-:W-:Y:S02]  /*02b0*/  IMAD.MOV.U32 R10, RZ, RZ, R16 ;  /* 0x000000ffff0a7224 */ /* 0x000fe400078e0010 */
[----:B------:R-:W-:-:S07]  /*02c0*/  IMAD.MOV.U32 R11, RZ, RZ, R17 ;  /* 0x000000ffff0b7224 */ /* 0x000fce00078e0011 */
[----:B------:R-:W-:Y:S05]  /*02d0*/  CALL.REL.NOINC `($__internal_0_$__cuda_sm20_div_rn_f64_full) ;  /* 0x0000000800887944 */ /* 0x000fea0003c00000 */
[----:B------:R-:W-:Y:S02]  /*02e0*/  IMAD.MOV.U32 R18, RZ, RZ, R14 ;  /* 0x000000ffff127224 */ /* 0x000fe400078e000e */
[----:B------:R-:W-:-:S07]  /*02f0*/  IMAD.MOV.U32 R19, RZ, RZ, R15 ;  /* 0x000000ffff137224 */ /* 0x000fce00078e000f */
.L_x_1:
[----:B------:R-:W-:Y:S05]  /*0300*/  BSYNC.RECONVERGENT B0 ;  /* 0x0000000000007941 */ /* 0x000fea0003800200 */
.L_x_0:
[----:B------:R-:W-:Y:S01]  /*0310*/  DADD R18, R2, R18 ;  /* 0x0000000002127229 */ /* 0x000fe20000000012 */
[----:B------:R-:W-:Y:S07]  /*0320*/  BSSY.RECONVERGENT B0, `(.L_x_2) ;  /* 0x000001c000007945 */ /* 0x000fee0003800200 */
[----:B------:R-:W-:-:S14]  /*0330*/  DSETP.NEU.AND P0, PT, |R18|, +INF , PT ;  /* 0x7ff000001200742a */ /* 0x000fdc0003f0d200 */
[----:B------:R-:W-:Y:S01]  /*0340*/  @!P0 DMUL R22, RZ, R18 ;  /* 0x00000012ff168228 */ /* 0x000fe20000000000 */
[----:B------:R-:W-:Y:S01]  /*0350*/  @!P0 IMAD.MOV.U32 R28, RZ, RZ, RZ ;  /* 0x000000ffff1c8224 */ /* 0x000fe200078e00ff */
[----:B------:R-:W-:Y:S09]  /*0360*/  @!P0 BRA `(.L_x_3) ;  /* 0x00000000005c8947 */ /* 0x000ff20003800000 */
[----:B------:R-:W-:Y:S01]  /*0370*/  UMOV UR6, 0x6dc9c883 ;  /* 0x6dc9c88300067882 */ /* 0x000fe20000000000 */
[----:B------:R-:W-:Y:S01]  /*0380*/  UMOV UR7, 0x3fe45f30 ;  /* 0x3fe45f3000077882 */ /* 0x000fe20000000000 */
[C---:B------:R-:W-:Y:S02]  /*0390*/  DSETP.GE.AND P0, PT, |R18|.reuse, 2.14748364800000000000e+09, PT ;  /* 0x41e000001200742a */ /* 0x040fe40003f06200 */
[----:B------:R-:W-:Y:S01]  /*03a0*/  DMUL R28, R18, UR6 ;  /* 0x00000006121c7c28 */ /* 0x000fe20008000000 */
[----:B------:R-:W-:Y:S01]  /*03b0*/  UMOV UR6, 0x54442d18 ;  /* 0x54442d1800067882 */ /* 0x000fe20000000000 */
[----:B------:R-:W-:-:S08]  /*03c0*/  UMOV UR7, 0x3ff921fb ;  /* 0x3ff921fb00077882 */ /* 0x000fd00000000000 */
[----:B------:R-:W0:Y:S08]  /*03d0*/  F2I.F64 R28, R28 ;  /* 0x0000001c001c7311 */ /* 0x000e300000301100 */
[----:B0-----:R-:W0:Y:S02]  /*03e0*/  I2F.F64 R22, R28 ;  /* 0x0000001c00167312 */ /* 0x001e240000201c00 */
[----:B0-----:R-:W-:Y:S01]  /*03f0*/  DFMA R4, R22, -UR6, R18 ;  /* 0x8000000616047c2b */ /* 0x001fe20008000012 */
[----:B------:R-:W-:Y:S01]  /*0400*/  UMOV UR6, 0x33145c00 ;  /* 0x33145c0000067882 */ /* 0x000fe20000000000 */
[----:B------:R-:W-:-:S06]  /*0410*/  UMOV UR7, 0x3c91a626 ;  /* 0x3c91a62600077882 */ /* 0x000fcc0000000000 */
[----:B------:R-:W-:Y:S01]  /*0420*/  DFMA R4, R22, -UR6, R4 ;  /* 0x8000000616047c2b */ /* 0x000fe20008000004 */
[----:B------:R-:W-:Y:S01]  /*0430*/  UMOV UR6, 0x252049c0 ;  /* 0x252049c000067882 */ /* 0x000fe20000000000 */
[----:B------:R-:W-:-:S06]  /*0440*/  UMOV UR7, 0x397b839a ;  /* 0x397b839a00077882 */ /* 0x000fcc0000000000 */
[----:B------:R-:W-:Y:S01]  /*0450*/  DFMA R22, R22, -UR6, R4 ;  /* 0x8000000616167c2b */ /* 0x000fe20008000004 */
[----:B------:R-:W-:Y:S10]  /*0460*/  @!P0 BRA `(.L_x_3) ;  /* 0x00000000001c8947 */ /* 0x000ff40003800000 */
[----:B------:R-:W-:Y:S01]  /*0470*/  IMAD.MOV.U32 R6, RZ, RZ, R18 ;  /* 0x000000ffff067224 */ /* 0x000fe200078e0012 */
[----:B------:R-:W-:Y:S01]  /*0480*/  MOV R24, 0x4b0 ;  /* 0x000004b000187802 */ /* 0x000fe20000000f00 */
[----:B------:R-:W-:-:S07]  /*0490*/  IMAD.MOV.U32 R23, RZ, RZ, R19 ;  /* 0x000000ffff177224 */ /* 0x000fce00078e0013 */
[----:B------:R-:W-:Y:S05]  /*04a0*/  CALL.REL.NOINC `($_Z16integratePartialPdS_S_P2DS$__internal_trig_reduction_slowpathd) ;  /* 0x0000000c007c7944 */ /* 0x000fea0003c00000 */
[----:B------:R-:W-:Y:S02]  /*04b0*/  IMAD.MOV.U32 R28, RZ, RZ, R4 ;  /* 0x000000ffff1c7224 */ /* 0x000fe400078e0004 */
[----:B------:R-:W-:Y:S02]  /*04c0*/  IMAD.MOV.U32 R22, RZ, RZ, R6 ;  /* 0x000000ffff167224 */ /* 0x000fe400078e0006 */
[----:B------:R-:W-:-:S07]  /*04d0*/  IMAD.MOV.U32 R23, RZ, RZ, R7 ;  /* 0x000000ffff177224 */ /* 0x000fce00078e0007 */
.L_x_3:
[----:B------:R-:W-:Y:S05]  /*04e0*/  BSYNC.RECONVERGENT B0 ;  /* 0x0000000000007941 */ /* 0x000fea0003800200 */
.L_x_2:
[----:B------:R-:W0:Y:S01]  /*04f0*/  LDCU.64 UR6, c[0x4][0x8] ;  /* 0x01000100ff0677ac */ /* 0x000e220008000a00 */
[----:B------:R-:W-:-:S05]  /*0500*/  IMAD.SHL.U32 R4, R28, 0x40, RZ ;  /* 0x000000401c047824 */ /* 0x000fca00078e00ff */
[----:B------:R-:W-:-:S04]  /*0510*/  LOP3.LUT R4, R4, 0x40, RZ, 0xc0, !PT ;  /* 0x0000004004047812 */ /* 0x000fc800078ec0ff */
[----:B0-----:R-:W-:-:S05]  /*0520*/  IADD3 R30, P0, PT, R4, UR6, RZ ;  /* 0x00000006041e7c10 */ /* 0x001fca000ff1e0ff */
[----:B------:R-:W-:-:S05]  /*0530*/  IMAD.X R31, RZ, RZ, UR7, P0 ;  /* 0x00000007ff1f7e24 */ /* 0x000fca00080e06ff */
[----:B------:R-:W2:Y:S04]  /*0540*/  LDG.E.128.CONSTANT R4, desc[UR4][R30.64] ;  /* 0x000000041e047981 */ /* 0x000ea8000c1e9d00 */
[----:B------:R-:W3:Y:S04]  /*0550*/  LDG.E.128.CONSTANT R8, desc[UR4][R30.64+0x10] ;  /* 0x000010041e087981 */ /* 0x000ee8000c1e9d00 */
[----:B------:R-:W4:Y:S01]  /*0560*/  LDG.E.128.CONSTANT R12, desc[UR4][R30.64+0x20] ;  /* 0x000020041e0c7981 */ /* 0x000f22000c1e9d00 */
[----:B------:R-:W-:Y:S01]  /*0570*/  LOP3.LUT R24, R28, 0x1, RZ, 0xc0, !PT ;  /* 0x000000011c187812 */ /* 0x000fe200078ec0ff */
[----:B------:R-:W-:Y:S01]  /*0580*/  IMAD.MOV.U32 R25, RZ, RZ, 0x3da8ff83 ;  /* 0x3da8ff83ff197424 */ /* 0x000fe200078e00ff */
[----:B------:R-:W-:Y:S01]  /*0590*/  DMUL R26, R22, R22 ;  /* 0x00000016161a7228 */ /* 0x000fe20000000000 */
[----:B------:R-:W-:Y:S01]  /*05a0*/  BSSY.RECONVERGENT B0, `(.L_x_4) ;  /* 0x000002c000007945 */ /* 0x000fe20003800200 */
[----:B------:R-:W-:Y:S01]  /*05b0*/  ISETP.NE.U32.AND P0, PT, R24, 0x1, PT ;  /* 0x000000011800780c */ /* 0x000fe20003f05070 */
[----:B------:R-:W-:-:S03]  /*05c0*/  IMAD.MOV.U32 R24, RZ, RZ, 0x20fd8164 ;  /* 0x20fd8164ff187424 */ /* 0x000fc600078e00ff */
[----:B------:R-:W-:Y:S02]  /*05d0*/  FSEL R25, -R25, 0.11223486810922622681, !P0 ;  /* 0x3de5db6519197808 */ /* 0x000fe40004000100 */
[----:B------:R-:W-:-:S06]  /*05e0*/  FSEL R24, R24, -8.06006814911005101289e+34, !P0 ;  /* 0xf9785eba18187808 */ /* 0x000fcc0004000000 */
[----:B--2---:R-:W-:Y:S01]  /*05f0*/  DFMA R4, R26, R24, R4 ;  /* 0x000000181a04722b */ /* 0x004fe20000000004 */
[----:B------:R-:W-:-:S07]  /*0600*/  VIADD R24, R0, 0xfffffffe ;  /* 0xfffffffe00187836 */ /* 0x000fce0000000000 */
[----:B------:R-:W-:Y:S02]  /*0610*/  DFMA R6, R26, R4, R6 ;  /* 0x000000041a06722b */ /* 0x000fe40000000006 */
[----:B------:R-:W0:Y:S01]  /*0620*/  MUFU.RCP64H R5, R17 ;  /* 0x0000001100057308 */ /* 0x000e220000001800 */
[----:B------:R-:W-:-:S05]  /*0630*/  IMAD.MOV.U32 R4, RZ, RZ, 0x1 ;  /* 0x00000001ff047424 */ /* 0x000fca00078e00ff */
[----:B---3--:R-:W-:-:S08]  /*0640*/  DFMA R8, R26, R6, R8 ;  /* 0x000000061a08722b */ /* 0x008fd00000000008 */
[----:B------:R-:W-:Y:S02]  /*0650*/  DFMA R10, R26, R8, R10 ;  /* 0x000000081a0a722b */ /* 0x000fe4000000000a */
[----:B------:R-:W1:Y:S01]  /*0660*/  I2F.F64 R8, R24 ;  /* 0x0000001800087312 */ /* 0x000e620000201c00 */
[----:B0-----:R-:W-:-:S05]  /*0670*/  DFMA R6, -R16, R4, 1 ;  /* 0x3ff000001006742b */ /* 0x001fca0000000104 */
[----:B----4-:R-:W-:-:S03]  /*0680*/  DFMA R10, R26, R10, R12 ;  /* 0x0000000a1a0a722b */ /* 0x010fc6000000000c */
[----:B------:R-:W-:-:S05]  /*0690*/  DFMA R6, R6, R6, R6 ;  /* 0x000000060606722b */ /* 0x000fca0000000006 */
[----:B------:R-:W-:Y:S02]  /*06a0*/  DFMA R10, R26, R10, R14 ;  /* 0x0000000a1a0a722b */ /* 0x000fe4000000000e */
[----:B-1----:R-:W-:Y:S02]  /*06b0*/  DMUL R20, R20, R8 ;  /* 0x0000000814147228 */ /* 0x002fe40000000000 */
[----:B------:R-:W-:-:S04]  /*06c0*/  DFMA R6, R4, R6, R4 ;  /* 0x000000060406722b */ /* 0x000fc80000000004 */
[----:B------:R-:W-:Y:S02]  /*06d0*/  DFMA R22, R10, R22, R22 ;  /* 0x000000160a16722b */ /* 0x000fe40000000016 */
[----:B------:R-:W-:Y:S02]  /*06e0*/  DFMA R10, R26, R10, 1 ;  /* 0x3ff000001a0a742b */ /* 0x000fe4000000000a */
[----:B------:R-:W-:Y:S01]  /*06f0*/  DFMA R4, -R16, R6, 1 ;  /* 0x3ff000001004742b */ /* 0x000fe20000000106 */
[----:B------:R-:W-:-:S07]  /*0700*/  FSETP.GEU.AND P2, PT, |R21|, 6.5827683646048100446e-37, PT ;  /* 0x036000001500780b */ /* 0x000fce0003f4e200 */
[----:B------:R-:W-:-:S08]  /*0710*/  DFMA R4, R6, R4, R6 ;  /* 0x000000040604722b */ /* 0x000fd00000000006 */
[----:B------:R-:W-:-:S08]  /*0720*/  DMUL R6, R4, R20 ;  /* 0x0000001404067228 */ /* 0x000fd00000000000 */
[----:B------:R-:W-:-:S08]  /*0730*/  DFMA R8, -R16, R6, R20 ;  /* 0x000000061008722b */ /* 0x000fd00000000114 */
[----:B------:R-:W-:Y:S01]  /*0740*/  DFMA R4, R4, R8, R6 ;  /* 0x000000080404722b */ /* 0x000fe20000000006 */
[----:B------:R-:W-:Y:S02]  /*0750*/  FSEL R8, R10, R22, !P0 ;  /* 0x000000160a087208 */ /* 0x000fe40004000000 */
[----:B------:R-:W-:Y:S02]  /*0760*/  FSEL R9, R11, R23, !P0 ;  /* 0x000000170b097208 */ /* 0x000fe40004000000 */
[----:B------:R-:W-:-:S05]  /*0770*/  LOP3.LUT P0, RZ, R28, 0x2, RZ, 0xc0, !PT ;  /* 0x000000021cff7812 */ /* 0x000fca000780c0ff */
[----:B------:R-:W-:Y:S01]  /*0780*/  FFMA R10, RZ, R17, R5 ;  /* 0x00000011ff0a7223 */ /* 0x000fe20000000005 */
[----:B------:R-:W-:-:S04]  /*0790*/  DADD R6, RZ, -R8 ;  /* 0x00000000ff067229 */ /* 0x000fc80000000808 */
[----:B------:R-:W-:-:S06]  /*07a0*/  FSETP.GT.AND P1, PT, |R10|, 1.469367938527859385e-39, PT ;  /* 0x001000000a00780b */ /* 0x000fcc0003f24200 */
[----:B------:R-:W-:Y:S02]  /*07b0*/  FSEL R8, R8, R6, !P0 ;  /* 0x0000000608087208 */ /* 0x000fe40004000000 */
[----:B------:R-:W-:-:S05]  /*07c0*/  FSEL R9, R9, R7, !P0 ;  /* 0x0000000709097208 */ /* 0x000fca0004000000 */
        /* <DEDUP_REMOVED lines=9> */
.L_x_5:
[----:B------:R-:W-:Y:S05]  /*0860*/  BSYNC.RECONVERGENT B0 ;  /* 0x0000000000007941 */ /* 0x000fea0003800200 */
.L_x_4:
        /* <DEDUP_REMOVED lines=23> */
[----:B------:R-:W-:-:S07]  /*09e0*/  MOV R24, 0xa00 ;  /* 0x00000a0000187802 */ /* 0x000fce0000000f00 */
[----:B------:R-:W-:Y:S05]  /*09f0*/  CALL.REL.NOINC `($_Z16integratePartialPdS_S_P2DS$__internal_trig_reduction_slowpathd) ;  /* 0x0000000800287944 */ /* 0x000fea0003c00000 */
[----:B------:R-:W-:Y:S02]  /*0a00*/  IMAD.MOV.U32 R10, RZ, RZ, R4 ;  /* 0x000000ffff0a7224 */ /* 0x000fe400078e0004 */
[----:B------:R-:W-:Y:S02]  /*0a10*/  IMAD.MOV.U32 R2, RZ, RZ, R6 ;  /* 0x000000ffff027224 */ /* 0x000fe400078e0006 */
[----:B------:R-:W-:-:S07]  /*0a20*/  IMAD.MOV.U32 R3, RZ, RZ, R7 ;  /* 0x000000ffff037224 */ /* 0x000fce00078e0007 */
.L_x_7:
[----:B------:R-:W-:Y:S05]  /*0a30*/  BSYNC.RECONVERGENT B0 ;  /* 0x0000000000007941 */ /* 0x000fea0003800200 */
.L_x_6:
[----:B------:R-:W0:Y:S01]  /*0a40*/  LDCU.64 UR6, c[0x4][0x8] ;  /* 0x01000100ff0677ac */ /* 0x000e220008000a00 */
[----:B------:R-:W-:Y:S01]  /*0a50*/  IMAD.SHL.U32 R4, R10, 0x40, RZ ;  /* 0x000000400a047824 */ /* 0x000fe200078e00ff */
[----:B------:R-:W1:Y:S04]  /*0a60*/  LDC.64 R26, c[0x0][0x380] ;  /* 0x0000e000ff1a7b82 */ /* 0x000e680000000a00 */
[----:B------:R-:W-:-:S04]  /*0a70*/  LOP3.LUT R4, R4, 0x40, RZ, 0xc0, !PT ;  /* 0x0000004004047812 */ /* 0x000fc800078ec0ff */
[----:B------:R-:W2:Y:S01]  /*0a80*/  LDC.64 R24, c[0x0][0x388] ;  /* 0x0000e200ff187b82 */ /* 0x000ea20000000a00 */
[----:B0-----:R-:W-:-:S05]  /*0a90*/  IADD3 R28, P0, PT, R4, UR6, RZ ;  /* 0x00000006041c7c10 */ /* 0x001fca000ff1e0ff */
[----:B------:R-:W-:-:S05]  /*0aa0*/  IMAD.X R29, RZ, RZ, UR7, P0 ;  /* 0x00000007ff1d7e24 */ /* 0x000fca00080e06ff */
[----:B------:R-:W3:Y:S04]  /*0ab0*/  LDG.E.128.CONSTANT R4, desc[UR4][R28.64] ;  /* 0x000000041c047981 */ /* 0x000ee8000c1e9d00 */
[----:B------:R-:W4:Y:S04]  /*0ac0*/  LDG.E.128.CONSTANT R12, desc[UR4][R28.64+0x10] ;  /* 0x000010041c0c7981 */ /* 0x000f28000c1e9d00 */
[----:B------:R0:W5:Y:S01]  /*0ad0*/  LDG.E.128.CONSTANT R20, desc[UR4][R28.64+0x20] ;  /* 0x000020041c147981 */ /* 0x000162000c1e9d00 */
[----:B------:R-:W0:Y:S01]  /*0ae0*/  LDC.64 R16, c[0x0][0x398] ;  /* 0x0000e600ff107b82 */ /* 0x000e220000000a00 */
[----:B-1----:R-:W-:-:S04]  /*0af0*/  IMAD.WIDE.U32 R26, R0, 0x8, R26 ;  /* 0x00000008001a7825 */ /* 0x002fc800078e001a */
[----:B--2---:R-:W-:Y:S01]  /*0b00*/  IMAD.WIDE.U32 R30, R0, 0x8, R24 ;  /* 0x00000008001e7825 */ /* 0x004fe200078e0018 */
[----:B------:R-:W-:Y:S04]  /*0b10*/  STG.E.64 desc[UR4][R26.64], R18 ;  /* 0x000000121a007986 */ /* 0x000fe8000c101b04 */
[----:B------:R1:W-:Y:S04]  /*0b20*/  STG.E.64 desc[UR4][R30.64], R8 ;  /* 0x000000081e007986 */ /* 0x0003e8000c101b04 */
[----:B0-----:R-:W2:Y:S01]  /*0b30*/  LDG.E.64 R16, desc[UR4][R16.64+0x18] ;  /* 0x0000180410107981 */ /* 0x001ea2000c1e1b00 */
[----:B------:R-:W-:Y:S01]  /*0b40*/  LOP3.LUT R11, R10, 0x1, RZ, 0xc0, !PT ;  /* 0x000000010a0b7812 */ /* 0x000fe200078ec0ff */
[----:B------:R-:W-:Y:S01]  /*0b50*/  IMAD.MOV.U32 R28, RZ, RZ, 0x20fd8164 ;  /* 0x20fd8164ff1c7424 */ /* 0x000fe200078e00ff */
[----:B------:R-:W-:-:S02]  /*0b60*/  DMUL R24, R2, R2 ;  /* 0x0000000202187228 */ /* 0x000fc40000000000 */
[----:B------:R-:W-:Y:S01]  /*0b70*/  ISETP.NE.U32.AND P0, PT, R11, 0x1, PT ;  /* 0x000000010b00780c */ /* 0x000fe20003f05070 */
[----:B------:R-:W-:-:S03]  /*0b80*/  IMAD.MOV.U32 R11, RZ, RZ, 0x3da8ff83 ;  /* 0x3da8ff83ff0b7424 */ /* 0x000fc600078e00ff */
[----:B------:R-:W-:Y:S02]  /*0b90*/  FSEL R28, R28, -8.06006814911005101289e+34, !P0 ;  /* 0xf9785eba1c1c7808 */ /* 0x000fe40004000000 */
[----:B------:R-:W-:-:S06]  /*0ba0*/  FSEL R29, -R11, 0.11223486810922622681, !P0 ;  /* 0x3de5db650b1d7808 */ /* 0x000fcc0004000100 */
[----:B---3--:R-:W-:-:S08]  /*0bb0*/  DFMA R4, R24, R28, R4 ;  /* 0x0000001c1804722b */ /* 0x008fd00000000004 */
[----:B------:R-:W-:-:S08]  /*0bc0*/  DFMA R4, R24, R4, R6 ;  /* 0x000000041804722b */ /* 0x000fd00000000006 */
[----:B----4-:R-:W-:-:S08]  /*0bd0*/  DFMA R4, R24, R4, R12 ;  /* 0x000000041804722b */ /* 0x010fd0000000000c */
[----:B------:R-:W-:-:S08]  /*0be0*/  DFMA R4, R24, R4, R14 ;  /* 0x000000041804722b */ /* 0x000fd0000000000e */
[----:B-----5:R-:W-:-:S08]  /*0bf0*/  DFMA R4, R24, R4, R20 ;  /* 0x000000041804722b */ /* 0x020fd00000000014 */
[----:B------:R-:W-:-:S08]  /*0c00*/  DFMA R4, R24, R4, R22 ;  /* 0x000000041804722b */ /* 0x000fd00000000016 */
[----:B------:R-:W-:Y:S02]  /*0c10*/  DFMA R2, R4, R2, R2 ;  /* 0x000000020402722b */ /* 0x000fe40000000002 */
[----:B------:R-:W-:-:S10]  /*0c20*/  DFMA R4, R24, R4, 1 ;  /* 0x3ff000001804742b */ /* 0x000fd40000000004 */
[----:B------:R-:W-:Y:S02]  /*0c30*/  FSEL R4, R4, R2, !P0 ;  /* 0x0000000204047208 */ /* 0x000fe40004000000 */
[----:B------:R-:W-:Y:S02]  /*0c40*/  FSEL R5, R5, R3, !P0 ;  /* 0x0000000305057208 */ /* 0x000fe40004000000 */
[----:B------:R-:W-:-:S04]  /*0c50*/  LOP3.LUT P0, RZ, R10, 0x2, RZ, 0xc0, !PT ;  /* 0x000000020aff7812 */ /* 0x000fc8000780c0ff */
[----:B------:R-:W-:-:S10]  /*0c60*/  DADD R2, RZ, -R4 ;  /* 0x00000000ff027229 */ /* 0x000fd40000000804 */
[----:B------:R-:W-:Y:S02]  /*0c70*/  FSEL R2, R4, R2, !P0 ;  /* 0x0000000204027208 */ /* 0x000fe40004000000 */
[----:B------:R-:W-:Y:S02]  /*0c80*/  FSEL R3, R5, R3, !P0 ;  /* 0x0000000305037208 */ /* 0x000fe40004000000 */
[----:B------:R-:W0:Y:S04]  /*0c90*/  LDC.64 R4, c[0x0][0x390] ;  /* 0x0000e400ff047b82 */ /* 0x000e280000000a00 */
[----:B-1----:R-:W-:-:S08]  /*0ca0*/  DADD R8, R8, R2 ;  /* 0x0000000008087229 */ /* 0x002fd00000000002 */
[----:B--2---:R-:W-:-:S08]  /*0cb0*/  DMUL R8, R8, R16 ;  /* 0x0000001008087228 */ /* 0x004fd00000000000 */
[----:B------:R-:W-:Y:S01]  /*0cc0*/  DMUL R8, R8, 0.5 ;  /* 0x3fe0000008087828 */ /* 0x000fe20000000000 */
[----:B0-----:R-:W-:-:S06]  /*0cd0*/  IMAD.WIDE.U32 R2, R0, 0x8, R4 ;  /* 0x0000000800027825 */ /* 0x001fcc00078e0004 */
[----:B------:R-:W-:Y:S01]  /*0ce0*/  STG.E.64 desc[UR4][R2.64], R8 ;  /* 0x0000000802007986 */ /* 0x000fe2000c101b04 */
[----:B------:R-:W-:Y:S05]  /*0cf0*/  EXIT ;  /* 0x000000000000794d */ /* 0x000fea0003800000 */
        .weak           $__internal_0_$__cuda_sm20_div_rn_f64_full
        .type           $__internal_0_$__cuda_sm20_div_rn_f64_full,@function
        .size           $__internal_0_$__cuda_sm20_div_rn_f64_full,($_Z16integratePartialPdS_S_P2DS$__internal_trig_reduction_slowpathd - $__internal_0_$__cuda_sm20_div_rn_f64_full)
$__internal_0_$__cuda_sm20_div_rn_f64_full:
[C---:B------:R-:W-:Y:S01]  /*0d00*/  FSETP.GEU.AND P0, PT, |R11|.reuse, 1.469367938527859385e-39, PT ;  /* 0x001000000b00780b */ /* 0x040fe20003f0e200 */
[----:B------:R-:W-:Y:S01]  /*0d10*/  IMAD.MOV.U32 R12, RZ, RZ, 0x1 ;  /* 0x00000001ff0c7424 */ /* 0x000fe200078e00ff */
[----:B------:R-:W-:Y:S01]  /*0d20*/  LOP3.LUT R30, R11, 0x800fffff, RZ, 0xc0, !PT ;  /* 0x800fffff0b1e7812 */ /* 0x000fe200078ec0ff */
[----:B------:R-:W-:Y:S01]  /*0d30*/  IMAD.MOV.U32 R26, RZ, RZ, 0x1ca00000 ;  /* 0x1ca00000ff1a7424 */ /* 0x000fe200078e00ff */
[C---:B------:R-:W-:Y:S01]  /*0d40*/  FSETP.GEU.AND P2, PT, |R7|.reuse, 1.469367938527859385e-39, PT ;  /* 0x001000000700780b */ /* 0x040fe20003f4e200 */
[----:B------:R-:W-:Y:S01]  /*0d50*/  BSSY.RECONVERGENT B1, `(.L_x_8) ;  /* 0x0000052000017945 */ /* 0x000fe20003800200 */
[----:B------:R-:W-:Y:S01]  /*0d60*/  LOP3.LUT R31, R30, 0x3ff00000, RZ, 0xfc, !PT ;  /* 0x3ff000001e1f7812 */ /* 0x000fe200078efcff */
[----:B------:R-:W-:Y:S01]  /*0d70*/  IMAD.MOV.U32 R30, RZ, RZ, R10 ;  /* 0x000000ffff1e7224 */ /* 0x000fe200078e000a */
[----:B------:R-:W-:Y:S02]  /*0d80*/  LOP3.LUT R5, R7, 0x7ff00000, RZ, 0xc0, !PT ;  /* 0x7ff0000007057812 */ /* 0x000fe400078ec0ff */
[----:B------:R-:W-:-:S03]  /*0d90*/  LOP3.LUT R28, R11, 0x7ff00000, RZ, 0xc0, !PT ;  /* 0x7ff000000b1c7812 */ /* 0x000fc600078ec0ff */
[----:B------:R-:W-:Y:S01]  /*0da0*/  @!P0 DMUL R30, R10, 8.98846567431157953865e+307 ;  /* 0x7fe000000a1e8828 */ /* 0x000fe20000000000 */
[----:B------:R-:W-:Y:S01]  /*0db0*/  ISETP.GE.U32.AND P1, PT, R5, R28, PT ;  /* 0x0000001c0500720c */ /* 0x000fe20003f26070 */
[----:B------:R-:W-:Y:S02]  /*0dc0*/  IMAD.MOV.U32 R27, RZ, RZ, R5 ;  /* 0x000000ffff1b7224 */ /* 0x000fe400078e0005 */
[----:B------:R-:W-:Y:S01]  /*0dd0*/  @!P2 LOP3.LUT R14, R11, 0x7ff00000, RZ, 0xc0, !PT ;  /* 0x7ff000000b0ea812 */ /* 0x000fe200078ec0ff */
[----:B------:R-:W-:Y:S01]  /*0de0*/  @!P2 IMAD.MOV.U32 R24, RZ, RZ, RZ ;  /* 0x000000ffff18a224 */ /* 0x000fe200078e00ff */
[----:B------:R-:W0:Y:S02]  /*0df0*/  MUFU.RCP64H R13, R31 ;  /* 0x0000001f000d7308 */ /* 0x000e240000001800 */
[----:B------:R-:W-:Y:S02]  /*0e00*/  @!P2 ISETP.GE.U32.AND P3, PT, R5, R14, PT ;  /* 0x0000000e0500a20c */ /* 0x000fe40003f66070 */
[----:B------:R-:W-:-:S02]  /*0e10*/  @!P0 LOP3.LUT R28, R31, 0x7ff00000, RZ, 0xc0, !PT ;  /* 0x7ff000001f1c8812 */ /* 0x000fc400078ec0ff */
[----:B------:R-:W-:-:S03]  /*0e20*/  @!P2 SEL R15, R26, 0x63400000, !P3 ;  /* 0x634000001a0fa807 */ /* 0x000fc60005800000 */
[----:B------:R-:W-:Y:S01]  /*0e30*/  VIADD R29, R28, 0xffffffff ;  /* 0xffffffff1c1d7836 */ /* 0x000fe20000000000 */
[----:B------:R-:W-:-:S04]  /*0e40*/  @!P2 LOP3.LUT R15, R15, 0x80000000, R7, 0xf8, !PT ;  /* 0x800000000f0fa812 */ /* 0x000fc800078ef807 */
[----:B------:R-:W-:Y:S01]  /*0e50*/  @!P2 LOP3.LUT R25, R15, 0x100000, RZ, 0xfc, !PT ;  /* 0x001000000f19a812 */ /* 0x000fe200078efcff */
[----:B0-----:R-:W-:-:S08]  /*0e60*/  DFMA R22, R12, -R30, 1 ;  /* 0x3ff000000c16742b */ /* 0x001fd0000000081e */
[----:B------:R-:W-:-:S08]  /*0e70*/  DFMA R22, R22, R22, R22 ;  /* 0x000000161616722b */ /* 0x000fd00000000016 */
[----:B------:R-:W-:Y:S01]  /*0e80*/  DFMA R22, R12, R22, R12 ;  /* 0x000000160c16722b */ /* 0x000fe2000000000c */
[----:B------:R-:W-:Y:S01]  /*0e90*/  SEL R13, R26, 0x63400000, !P1 ;  /* 0x634000001a0d7807 */ /* 0x000fe20004800000 */
[----:B------:R-:W-:-:S03]  /*0ea0*/  IMAD.MOV.U32 R12, RZ, RZ, R6 ;  /* 0x000000ffff0c7224 */ /* 0x000fc600078e0006 */
[----:B------:R-:W-:-:S03]  /*0eb0*/  LOP3.LUT R13, R13, 0x800fffff, R7, 0xf8, !PT ;  /* 0x800fffff0d0d7812 */ /* 0x000fc600078ef807 */
[----:B------:R-:W-:-:S03]  /*0ec0*/  DFMA R14, R22, -R30, 1 ;  /* 0x3ff00000160e742b */ /* 0x000fc6000000081e */
[----:B------:R-:W-:-:S05]  /*0ed0*/  @!P2 DFMA R12, R12, 2, -R24 ;  /* 0x400000000c0ca82b */ /* 0x000fca0000000818 */
[----:B------:R-:W-:-:S05]  /*0ee0*/  DFMA R14, R22, R14, R22 ;  /* 0x0000000e160e722b */ /* 0x000fca0000000016 */
[----:B------:R-:W-:-:S03]  /*0ef0*/  @!P2 LOP3.LUT R27, R13, 0x7ff00000, RZ, 0xc0, !PT ;  /* 0x7ff000000d1ba812 */ /* 0x000fc600078ec0ff */
[----:B------:R-:W-:Y:S02]  /*0f00*/  DMUL R22, R14, R12 ;  /* 0x0000000c0e167228 */ /* 0x000fe40000000000 */
[----:B------:R-:W-:-:S05]  /*0f10*/  VIADD R24, R27, 0xffffffff ;  /* 0xffffffff1b187836 */ /* 0x000fca0000000000 */
[----:B------:R-:W-:Y:S01]  /*0f20*/  ISETP.GT.U32.AND P0, PT, R24, 0x7feffffe, PT ;  /* 0x7feffffe1800780c */ /* 0x000fe20003f04070 */
[----:B------:R-:W-:-:S03]  /*0f30*/  DFMA R24, R22, -R30, R12 ;  /* 0x8000001e1618722b */ /* 0x000fc6000000000c */
[----:B------:R-:W-:-:S05]  /*0f40*/  ISETP.GT.U32.OR P0, PT, R29, 0x7feffffe, P0 ;  /* 0x7feffffe1d00780c */ /* 0x000fca0000704470 */
[----:B------:R-:W-:-:S08]  /*0f50*/  DFMA R24, R14, R24, R22 ;  /* 0x000000180e18722b */ /* 0x000fd00000000016 */
[----:B------:R-:W-:Y:S05]  /*0f60*/  @P0 BRA `(.L_x_9) ;  /* 0x00000000006c0947 */ /* 0x000fea0003800000 */
[----:B------:R-:W-:-:S04]  /*0f70*/  LOP3.LUT R14, R11, 0x7ff00000, RZ, 0xc0, !PT ;  /* 0x7ff000000b0e7812 */ /* 0x000fc800078ec0ff */
[CC--:B------:R-:W-:Y:S02]  /*0f80*/  VIADDMNMX R6, R5.reuse, -R14.reuse, 0xb9600000, !PT ;  /* 0xb960000005067446 */ /* 0x0c0fe4000780090e */
[----:B------:R-:W-:Y:S02]  /*0f90*/  ISETP.GE.U32.AND P0, PT, R5, R14, PT ;  /* 0x0000000e0500720c */ /* 0x000fe40003f06070 */
[----:B------:R-:W-:Y:S01]  /*0fa0*/  VIMNMX R5, PT, PT, R6, 0x46a00000, PT ;  /* 0x46a0000006057848 */ /* 0x000fe20003fe0100 */
[----:B------:R-:W-:Y:S01]  /*0fb0*/  IMAD.MOV.U32 R6, RZ, RZ, RZ ;  /* 0x000000ffff067224 */ /* 0x000fe200078e00ff */
[----:B------:R-:W-:-:S05]  /*0fc0*/  SEL R26, R26, 0x63400000, !P0 ;  /* 0x634000001a1a7807 */ /* 0x000fca0004000000 */
[----:B------:R-:W-:-:S04]  /*0fd0*/  IMAD.IADD R5, R5, 0x1, -R26 ;  /* 0x0000000105057824 */ /* 0x000fc800078e0a1a */
[----:B------:R-:W-:-:S06]  /*0fe0*/  VIADD R7, R5, 0x7fe00000 ;  /* 0x7fe0000005077836 */ /* 0x000fcc0000000000 */
[----:B------:R-:W-:-:S10]  /*0ff0*/  DMUL R14, R24, R6 ;  /* 0x00000006180e7228 */ /* 0x000fd40000000000 */
[----:B------:R-:W-:-:S13]  /*1000*/  FSETP.GTU.AND P0, PT, |R15|, 1.469367938527859385e-39, PT ;  /* 0x001000000f00780b */ /* 0x000fda0003f0c200 */
[----:B------:R-:W-:Y:S05]  /*1010*/  @P0 BRA `(.L_x_10) ;  /* 0x0000000000940947 */ /* 0x000fea0003800000 */
[----:B------:R-:W-:-:S06]  /*1020*/  DFMA R12, R24, -R30, R12 ;  /* 0x8000001e180c722b */ /* 0x000fcc000000000c */
[----:B------:R-:W-:-:S04]  /*1030*/  IMAD.MOV.U32 R12, RZ, RZ, RZ ;  /* 0x000000ffff0c7224 */ /* 0x000fc800078e00ff */
[C---:B------:R-:W-:Y:S02]  /*1040*/  FSETP.NEU.AND P0, PT, R13.reuse, RZ, PT ;  /* 0x000000ff0d00720b */ /* 0x040fe40003f0d000 */
[----:B------:R-:W-:-:S04]  /*1050*/  LOP3.LUT R11, R13, 0x80000000, R11, 0x48, !PT ;  /* 0x800000000d0b7812 */ /* 0x000fc800078e480b */
[----:B------:R-:W-:-:S07]  /*1060*/  LOP3.LUT R13, R11, R7, RZ, 0xfc, !PT ;  /* 0x000000070b0d7212 */ /* 0x000fce00078efcff */
[----:B------:R-:W-:Y:S05]  /*1070*/  @!P0 BRA `(.L_x_10) ;  /* 0x00000000007c8947 */ /* 0x000fea0003800000 */
[----:B------:R-:W-:Y:S01]  /*1080*/  IMAD.MOV R7, RZ, RZ, -R5 ;  /* 0x000000ffff077224 */ /* 0x000fe200078e0a05 */
[----:B------:R-:W-:Y:S01]  /*1090*/  DMUL.RP R12, R24, R12 ;  /* 0x0000000c180c7228 */ /* 0x000fe20000008000 */
[----:B------:R-:W-:Y:S01]  /*10a0*/  IMAD.MOV.U32 R6, RZ, RZ, RZ ;  /* 0x000000ffff067224 */ /* 0x000fe200078e00ff */
[----:B------:R-:W-:-:S05]  /*10b0*/  IADD3 R5, PT, PT, -R5, -0x43300000, RZ ;  /* 0xbcd0000005057810 */ /* 0x000fca0007ffe1ff */
[----:B------:R-:W-:-:S03]  /*10c0*/  DFMA R6, R14, -R6, R24 ;  /* 0x800000060e06722b */ /* 0x000fc60000000018 */
[----:B------:R-:W-:-:S07]  /*10d0*/  LOP3.LUT R11, R13, R11, RZ, 0x3c, !PT ;  /* 0x0000000b0d0b7212 */ /* 0x000fce00078e3cff */
[----:B------:R-:W-:-:S04]  /*10e0*/  FSETP.NEU.AND P0, PT, |R7|, R5, PT ;  /* 0x000000050700720b */ /* 0x000fc80003f0d200 */
[----:B------:R-:W-:Y:S02]  /*10f0*/  FSEL R14, R12, R14, !P0 ;  /* 0x0000000e0c0e7208 */ /* 0x000fe40004000000 */
[----:B------:R-:W-:Y:S01]  /*1100*/  FSEL R15, R11, R15, !P0 ;  /* 0x0000000f0b0f7208 */ /* 0x000fe20004000000 */
[----:B------:R-:W-:Y:S06]  /*1110*/  BRA `(.L_x_10) ;  /* 0x0000000000547947 */ /* 0x000fec0003800000 */
.L_x_9:
[----:B------:R-:W-:-:S14]  /*1120*/  DSETP.NAN.AND P0, PT, R6, R6, PT ;  /* 0x000000060600722a */ /* 0x000fdc0003f08000 */
[----:B------:R-:W-:Y:S05]  /*1130*/  @P0 BRA `(.L_x_11) ;  /* 0x0000000000440947 */ /* 0x000fea0003800000 */
[----:B------:R-:W-:-:S14]  /*1140*/  DSETP.NAN.AND P0, PT, R10, R10, PT ;  /* 0x0000000a0a00722a */ /* 0x000fdc0003f08000 */
[----:B------:R-:W-:Y:S05]  /*1150*/  @P0 BRA `(.L_x_12) ;  /* 0x0000000000300947 */ /* 0x000fea0003800000 */
[----:B------:R-:W-:Y:S01]  /*1160*/  ISETP.NE.AND P0, PT, R27, R28, PT ;  /* 0x0000001c1b00720c */ /* 0x000fe20003f05270 */
[----:B------:R-:W-:Y:S02]  /*1170*/  IMAD.MOV.U32 R14, RZ, RZ, 0x0 ;  /* 0x00000000ff0e7424 */ /* 0x000fe400078e00ff */
[----:B------:R-:W-:-:S10]  /*1180*/  IMAD.MOV.U32 R15, RZ, RZ, -0x80000 ;  /* 0xfff80000ff0f7424 */ /* 0x000fd400078e00ff */
[----:B------:R-:W-:Y:S05]  /*1190*/  @!P0 BRA `(.L_x_10) ;  /* 0x0000000000348947 */ /* 0x000fea0003800000 */
[----:B------:R-:W-:Y:S02]  /*11a0*/  ISETP.NE.AND P0, PT, R27, 0x7ff00000, PT ;  /* 0x7ff000001b00780c */ /* 0x000fe40003f05270 */
[----:B------:R-:W-:Y:S02]  /*11b0*/  LOP3.LUT R15, R7, 0x80000000, R11, 0x48, !PT ;  /* 0x80000000070f7812 */ /* 0x000fe400078e480b */
[----:B------:R-:W-:-:S13]  /*11c0*/  ISETP.EQ.OR P0, PT, R28, RZ, !P0 ;  /* 0x000000ff1c00720c */ /* 0x000fda0004702670 */
[----:B------:R-:W-:Y:S01]  /*11d0*/  @P0 LOP3.LUT R5, R15, 0x7ff00000, RZ, 0xfc, !PT ;  /* 0x7ff000000f050812 */ /* 0x000fe200078efcff */
[----:B------:R-:W-:Y:S02]  /*11e0*/  @!P0 IMAD.MOV.U32 R14, RZ, RZ, RZ ;  /* 0x000000ffff0e8224 */ /* 0x000fe400078e00ff */
[----:B------:R-:W-:Y:S02]  /*11f0*/  @P0 IMAD.MOV.U32 R14, RZ, RZ, RZ ;  /* 0x000000ffff0e0224 */ /* 0x000fe400078e00ff */
[----:B------:R-:W-:Y:S01]  /*1200*/  @P0 IMAD.MOV.U32 R15, RZ, RZ, R5 ;  /* 0x000000ffff0f0224 */ /* 0x000fe200078e0005 */
[----:B------:R-:W-:Y:S06]  /*1210*/  BRA `(.L_x_10) ;  /* 0x0000000000147947 */ /* 0x000fec0003800000 */
.L_x_12:
[----:B------:R-:W-:Y:S01]  /*1220*/  LOP3.LUT R15, R11, 0x80000, RZ, 0xfc, !PT ;  /* 0x000800000b0f7812 */ /* 0x000fe200078efcff */
[----:B------:R-:W-:Y:S01]  /*1230*/  IMAD.MOV.U32 R14, RZ, RZ, R10 ;  /* 0x000000ffff0e7224 */ /* 0x000fe200078e000a */
[----:B------:R-:W-:Y:S06]  /*1240*/  BRA `(.L_x_10) ;  /* 0x0000000000087947 */ /* 0x000fec0003800000 */
.L_x_11:
[----:B------:R-:W-:Y:S01]  /*1250*/  LOP3.LUT R15, R7, 0x80000, RZ, 0xfc, !PT ;  /* 0x00080000070f7812 */ /* 0x000fe200078efcff */
[----:B------:R-:W-:-:S07]  /*1260*/  IMAD.MOV.U32 R14, RZ, RZ, R6 ;  /* 0x000000ffff0e7224 */ /* 0x000fce00078e0006 */
.L_x_10:
[----:B------:R-:W-:Y:S05]  /*1270*/  BSYNC.RECONVERGENT B1 ;  /* 0x0000000000017941 */ /* 0x000fea0003800200 */
.L_x_8:
[----:B------:R-:W-:-:S04]  /*1280*/  IMAD.MOV.U32 R5, RZ, RZ, 0x0 ;  /* 0x00000000ff057424 */ /* 0x000fc800078e00ff */
[----:B------:R-:W-:Y:S05]  /*1290*/  RET.REL.NODEC R4 `(_Z16integratePartialPdS_S_P2DS) ;  /* 0xffffffec04587950 */ /* 0x000fea0003c3ffff */
        .type           $_Z16integratePartialPdS_S_P2DS$__internal_trig_reduction_slowpathd,@function
        .size           $_Z16integratePartialPdS_S_P2DS$__internal_trig_reduction_slowpathd,(.L_x_22 - $_Z16integratePartialPdS_S_P2DS$__internal_trig_reduction_slowpathd)
$_Z16integratePartialPdS_S_P2DS$__internal_trig_reduction_slowpathd:
[--C-:B------:R-:W-:Y:S01]  /*12a0*/  SHF.R.U32.HI R22, RZ, 0x14, R23.reuse ;  /* 0x00000014ff167819 */ /* 0x100fe20000011617 */
[----:B------:R-:W-:Y:S02]  /*12b0*/  IMAD.MOV.U32 R7, RZ, RZ, R23 ;  /* 0x000000ffff077224 */ /* 0x000fe400078e0017 */
[----:B------:R-:W-:Y:S01]  /*12c0*/  IMAD.MOV.U32 R4, RZ, RZ, RZ ;  /* 0x000000ffff047224 */ /* 0x000fe200078e00ff */
[----:B------:R-:W-:-:S04]  /*12d0*/  LOP3.LUT R5, R22, 0x7ff, RZ, 0xc0, !PT ;  /* 0x000007ff16057812 */ /* 0x000fc800078ec0ff */
[----:B------:R-:W-:-:S13]  /*12e0*/  ISETP.NE.AND P0, PT, R5, 0x7ff, PT ;  /* 0x000007ff0500780c */ /* 0x000fda0003f05270 */
[----:B------:R-:W-:Y:S05]  /*12f0*/  @!P0 BRA `(.L_x_13) ;  /* 0x0000000800548947 */ /* 0x000fea0003800000 */
[----:B------:R-:W-:Y:S01]  /*1300*/  VIADD R4, R5, 0xfffffc00 ;  /* 0xfffffc0005047836 */ /* 0x000fe20000000000 */
[----:B------:R-:W-:Y:S01]  /*1310*/  BSSY.RECONVERGENT B1, `(.L_x_14) ;  /* 0x0000032000017945 */ /* 0x000fe20003800200 */
[----:B------:R-:W-:-:S03]  /*1320*/  CS2R R10, SRZ ;  /* 0x00000000000a7805 */ /* 0x000fc6000001ff00 */
[----:B------:R-:W-:Y:S02]  /*1330*/  SHF.R.U32.HI R14, RZ, 0x6, R4 ;  /* 0x00000006ff0e7819 */ /* 0x000fe40000011604 */
[----:B------:R-:W-:Y:S02]  /*1340*/  ISETP.GE.U32.AND P0, PT, R4, 0x80, PT ;  /* 0x000000800400780c */ /* 0x000fe40003f06070 */
[C---:B------:R-:W-:Y:S02]  /*1350*/  IADD3 R4, PT, PT, -R14.reuse, 0x13, RZ ;  /* 0x000000130e047810 */ /* 0x040fe40007ffe1ff */
[----:B------:R-:W-:Y:S02]  /*1360*/  IADD3 R12, PT, PT, -R14, 0xf, RZ ;  /* 0x0000000f0e0c7810 */ /* 0x000fe40007ffe1ff */
[----:B------:R-:W-:-:S04]  /*1370*/  SEL R13, R4, 0x12, P0 ;  /* 0x00000012040d7807 */ /* 0x000fc80000000000 */
[----:B------:R-:W-:-:S13]  /*1380*/  ISETP.GE.AND P0, PT, R12, R13, PT ;  /* 0x0000000d0c00720c */ /* 0x000fda0003f06270 */
[----:B------:R-:W-:Y:S05]  /*1390*/  @P0 BRA `(.L_x_15) ;  /* 0x0000000000a40947 */ /* 0x000fea0003800000 */
[----:B------:R-:W0:Y:S01]  /*13a0*/  LDC.64 R4, c[0x0][0x358] ;  /* 0x0000d600ff047b82 */ /* 0x000e220000000a00 */
[C---:B------:R-:W-:Y:S01]  /*13b0*/  SHF.L.U64.HI R27, R6.reuse, 0xb, R7 ;  /* 0x0000000b061b7819 */ /* 0x040fe20000010207 */
[----:B------:R-:W-:Y:S01]  /*13c0*/  BSSY.RECONVERGENT B2, `(.L_x_16) ;  /* 0x0000021000027945 */ /* 0x000fe20003800200 */
[----:B------:R-:W-:Y:S01]  /*13d0*/  IMAD.SHL.U32 R15, R6, 0x800, RZ ;  /* 0x00000800060f7824 */ /* 0x000fe200078e00ff */
[----:B------:R-:W-:Y:S01]  /*13e0*/  IADD3 R13, PT, PT, RZ, -R14, -R13 ;  /* 0x8000000eff0d7210 */ /* 0x000fe20007ffe80d */
[----:B------:R-:W-:Y:S01]  /*13f0*/  IMAD.MOV.U32 R25, RZ, RZ, RZ ;  /* 0x000000ffff197224 */ /* 0x000fe200078e00ff */
[----:B------:R-:W-:Y:S02]  /*1400*/  CS2R R10, SRZ ;  /* 0x00000000000a7805 */ /* 0x000fe4000001ff00 */
[----:B------:R-:W-:-:S07]  /*1410*/  LOP3.LUT R27, R27, 0x80000000, RZ, 0xfc, !PT ;  /* 0x800000001b1b7812 */ /* 0x000fce00078efcff */
.L_x_17:
[----:B------:R-:W1:Y:S01]  /*1420*/  LDC.64 R6, c[0x4][RZ] ;  /* 0x01000000ff067b82 */ /* 0x000e620000000a00 */
[----:B0-----:R-:W-:Y:S02]  /*1430*/  R2UR UR6, R4 ;  /* 0x00000000040672ca */ /* 0x001fe400000e0000 */
[----:B------:R-:W-:Y:S01]  /*1440*/  R2UR UR7, R5 ;  /* 0x00000000050772ca */ /* 0x000fe200000e0000 */
[----:B-1----:R-:W-:-:S12]  /*1450*/  IMAD.WIDE R6, R12, 0x8, R6 ;  /* 0x000000080c067825 */ /* 0x002fd800078e0206 */
[----:B------:R-:W2:Y:S01]  /*1460*/  LDG.E.64.CONSTANT R6, desc[UR6][R6.64] ;  /* 0x0000000606067981 */ /* 0x000ea2000c1e9b00 */
[----:B------:R-:W-:Y:S02]  /*1470*/  VIADD R13, R13, 0x1 ;  /* 0x000000010d0d7836 */ /* 0x000fe40000000000 */
[----:B------:R-:W-:Y:S02]  /*1480*/  VIADD R12, R12, 0x1 ;  /* 0x000000010c0c7836 */ /* 0x000fe40000000000 */
[----:B--2---:R-:W-:-:S04]  /*1490*/  IMAD.WIDE.U32 R10, P2, R6, R15, R10 ;  /* 0x0000000f060a7225 */ /* 0x004fc8000784000a */
[C---:B------:R-:W-:Y:S02]  /*14a0*/  IMAD R29, R6.reuse, R27, RZ ;  /* 0x0000001b061d7224 */ /* 0x040fe400078e02ff */
[----:B------:R-:W-:Y:S02]  /*14b0*/  IMAD R26, R7, R15, RZ ;  /* 0x0000000f071a7224 */ /* 0x000fe400078e02ff */
[----:B------:R-:W-:Y:S01]  /*14c0*/  IMAD.HI.U32 R31, R6, R27, RZ ;  /* 0x0000001b061f7227 */ /* 0x000fe200078e00ff */
[----:B------:R-:W-:-:S03]  /*14d0*/  IADD3 R11, P0, PT, R29, R11, RZ ;  /* 0x0000000b1d0b7210 */ /* 0x000fc60007f1e0ff */
[----:B------:R-:W-:Y:S01]  /*14e0*/  IMAD.X R31, RZ, RZ, R31, P2 ;  /* 0x000000ffff1f7224 */ /* 0x000fe200010e061f */
[----:B------:R-:W-:Y:S01]  /*14f0*/  IADD3 R11, P1, PT, R26, R11, RZ ;  /* 0x0000000b1a0b7210 */ /* 0x000fe20007f3e0ff */
[----:B------:R-:W-:-:S04]  /*1500*/  IMAD.HI.U32 R26, R7, R15, RZ ;  /* 0x0000000f071a7227 */ /* 0x000fc800078e00ff */
[----:B------:R-:W-:Y:S01]  /*1510*/  IMAD.HI.U32 R6, R7, R27, RZ ;  /* 0x0000001b07067227 */ /* 0x000fe200078e00ff */
[----:B------:R-:W-:-:S03]  /*1520*/  IADD3.X R26, P0, PT, R26, R31, RZ, P0, !PT ;  /* 0x0000001f1a1a7210 */ /* 0x000fc6000071e4ff */
[----:B------:R-:W-:Y:S02]  /*1530*/  IMAD R7, R7, R27, RZ ;  /* 0x0000001b07077224 */ /* 0x000fe400078e02ff */
[----:B------:R-:W-:Y:S01]  /*1540*/  IMAD.X R6, RZ, RZ, R6, P0 ;  /* 0x000000ffff067224 */ /* 0x000fe200000e0606 */
[----:B------:R-:W-:Y:S01]  /*1550*/  ISETP.NE.AND P0, PT, R13, -0xf, PT ;  /* 0xfffffff10d00780c */ /* 0x000fe20003f05270 */
[----:B------:R-:W-:Y:S01]  /*1560*/  IMAD R29, R25, 0x8, R1 ;  /* 0x00000008191d7824 */ /* 0x000fe200078e0201 */
[----:B------:R-:W-:Y:S01]  /*1570*/  IADD3.X R26, P1, PT, R7, R26, RZ, P1, !PT ;  /* 0x0000001a071a7210 */ /* 0x000fe20000f3e4ff */
[----:B------:R-:W-:-:S03]  /*1580*/  VIADD R25, R25, 0x1 ;  /* 0x0000000119197836 */ /* 0x000fc60000000000 */
[----:B------:R0:W-:Y:S02]  /*1590*/  STL.64 [R29], R10 ;  /* 0x0000000a1d007387 */ /* 0x0001e40000100a00 */
[----:B0-----:R-:W-:Y:S02]  /*15a0*/  IMAD.X R11, RZ, RZ, R6, P1 ;  /* 0x000000ffff0b7224 */ /* 0x001fe400008e0606 */
[----:B------:R-:W-:-:S03]  /*15b0*/  IMAD.MOV.U32 R10, RZ, RZ, R26 ;  /* 0x000000ffff0a7224 */ /* 0x000fc600078e001a */
[----:B------:R-:W-:Y:S05]  /*15c0*/  @P0 BRA `(.L_x_17) ;  /* 0xfffffffc00940947 */ /* 0x000fea000383ffff */
[----:B------:R-:W-:Y:S05]  /*15d0*/  BSYNC.RECONVERGENT B2 ;  /* 0x0000000000027941 */ /* 0x000fea0003800200 */
.L_x_16:
[----:B------:R-:W-:Y:S02]  /*15e0*/  LOP3.LUT R4, R22, 0x7ff, RZ, 0xc0, !PT ;  /* 0x000007ff16047812 */ /* 0x000fe400078ec0ff */
[----:B------:R-:W-:-:S03]  /*15f0*/  IADD3 R12, PT, PT, -R14, 0x13, RZ ;  /* 0x000000130e0c7810 */ /* 0x000fc60007ffe1ff */
[----:B------:R-:W-:-:S05]  /*1600*/  VIADD R4, R4, 0xfffffc00 ;  /* 0xfffffc0004047836 */ /* 0x000fca0000000000 */
[----:B------:R-:W-:-:S04]  /*1610*/  ISETP.GE.U32.AND P0, PT, R4, 0x80, PT ;  /* 0x000000800400780c */ /* 0x000fc80003f06070 */
[----:B------:R-:W-:-:S09]  /*1620*/  SEL R12, R12, 0x12, P0 ;  /* 0x000000120c0c7807 */ /* 0x000fd20000000000 */
.L_x_15:
[----:B------:R-:W-:Y:S05]  /*1630*/  BSYNC.RECONVERGENT B1 ;  /* 0x0000000000017941 */ /* 0x000fea0003800200 */
.L_x_14:
[----:B------:R-:W-:Y:S01]  /*1640*/  LOP3.LUT P0, R25, R22, 0x3f, RZ, 0xc0, !PT ;  /* 0x0000003f16197812 */ /* 0x000fe2000780c0ff */
[----:B------:R-:W-:-:S04]  /*1650*/  IMAD.IADD R14, R14, 0x1, R12 ;  /* 0x000000010e0e7824 */ /* 0x000fc800078e020c */
[----:B------:R-:W-:-:S05]  /*1660*/  IMAD.U32 R29, R14, 0x8, R1 ;  /* 0x000000080e1d7824 */ /* 0x000fca00078e0001 */
[----:B------:R0:W-:Y:S04]  /*1670*/  STL.64 [R29+-0x78], R10 ;  /* 0xffff880a1d007387 */ /* 0x0001e80000100a00 */
[----:B------:R-:W2:Y:S04]  /*1680*/  @P0 LDL.64 R12, [R1+0x8] ;  /* 0x00000800010c0983 */ /* 0x000ea80000100a00 */
[----:B------:R-:W3:Y:S04]  /*1690*/  LDL.64 R6, [R1+0x10] ;  /* 0x0000100001067983 */ /* 0x000ee80000100a00 */
[----:B------:R-:W4:Y:S01]  /*16a0*/  LDL.64 R4, [R1+0x18] ;  /* 0x0000180001047983 */ /* 0x000f220000100a00 */
[----:B------:R-:W-:Y:S01]  /*16b0*/  BSSY.RECONVERGENT B1, `(.L_x_18) ;  /* 0x0000035000017945 */ /* 0x000fe20003800200 */
[----:B--2---:R-:W-:-:S02]  /*16c0*/  @P0 SHF.R.U64 R14, R12, 0x1, R13 ;  /* 0x000000010c0e0819 */ /* 0x004fc4000000120d */
[----:B------:R-:W-:Y:S02]  /*16d0*/  @P0 SHF.R.U32.HI R22, RZ, 0x1, R13 ;  /* 0x00000001ff160819 */ /* 0x000fe4000001160d */
[----:B------:R-:W-:Y:S02]  /*16e0*/  @P0 LOP3.LUT R13, R25, 0x3f, RZ, 0x3c, !PT ;  /* 0x0000003f190d0812 */ /* 0x000fe400078e3cff */
[----:B---3--:R-:W-:Y:S02]  /*16f0*/  @P0 SHF.L.U32 R15, R6, R25, RZ ;  /* 0x00000019060f0219 */ /* 0x008fe400000006ff */
[----:B0-----:R-:W-:Y:S02]  /*1700*/  @P0 SHF.R.U64 R10, R14, R13, R22 ;  /* 0x0000000d0e0a0219 */ /* 0x001fe40000001216 */
[--C-:B------:R-:W-:Y:S02]  /*1710*/  @P0 SHF.R.U32.HI R12, RZ, 0x1, R7.reuse ;  /* 0x00000001ff0c0819 */ /* 0x100fe40000011607 */
[----:B------:R-:W-:-:S02]  /*1720*/  @P0 SHF.R.U64 R27, R6, 0x1, R7 ;  /* 0x00000001061b0819 */ /* 0x000fc40000001207 */
[----:B------:R-:W-:Y:S02]  /*1730*/  @P0 SHF.L.U64.HI R26, R6, R25, R7 ;  /* 0x00000019061a0219 */ /* 0x000fe40000010207 */
[----:B------:R-:W-:Y:S02]  /*1740*/  @P0 SHF.R.U32.HI R11, RZ, R13, R22 ;  /* 0x0000000dff0b0219 */ /* 0x000fe40000011616 */
[----:B------:R-:W-:Y:S02]  /*1750*/  @P0 LOP3.LUT R6, R15, R10, RZ, 0xfc, !PT ;  /* 0x0000000a0f060212 */ /* 0x000fe400078efcff */
[----:B----4-:R-:W-:Y:S02]  /*1760*/  @P0 SHF.L.U32 R14, R4, R25, RZ ;  /* 0x00000019040e0219 */ /* 0x010fe400000006ff */
[----:B------:R-:W-:Y:S02]  /*1770*/  @P0 SHF.R.U64 R27, R27, R13, R12 ;  /* 0x0000000d1b1b0219 */ /* 0x000fe4000000120c */
[----:B------:R-:W-:-:S02]  /*1780*/  @P0 LOP3.LUT R7, R26, R11, RZ, 0xfc, !PT ;  /* 0x0000000b1a070212 */ /* 0x000fc400078efcff */
[----:B------:R-:W-:Y:S01]  /*1790*/  @P0 SHF.R.U32.HI R13, RZ, R13, R12 ;  /* 0x0000000dff0d0219 */ /* 0x000fe2000001160c */
[----:B------:R-:W-:Y:S01]  /*17a0*/  IMAD.SHL.U32 R12, R6, 0x4, RZ ;  /* 0x00000004060c7824 */ /* 0x000fe200078e00ff */
[----:B------:R-:W-:Y:S02]  /*17b0*/  @P0 SHF.L.U64.HI R10, R4, R25, R5 ;  /* 0x00000019040a0219 */ /* 0x000fe40000010205 */
[----:B------:R-:W-:Y:S02]  /*17c0*/  @P0 LOP3.LUT R4, R14, R27, RZ, 0xfc, !PT ;  /* 0x0000001b0e040212 */ /* 0x000fe400078efcff */
[----:B------:R-:W-:Y:S02]  /*17d0*/  SHF.L.U64.HI R6, R6, 0x2, R7 ;  /* 0x0000000206067819 */ /* 0x000fe40000010207 */
[----:B------:R-:W-:Y:S02]  /*17e0*/  @P0 LOP3.LUT R5, R10, R13, RZ, 0xfc, !PT ;  /* 0x0000000d0a050212 */ /* 0x000fe400078efcff */
[----:B------:R-:W-:-:S02]  /*17f0*/  SHF.L.W.U32.HI R7, R7, 0x2, R4 ;  /* 0x0000000207077819 */ /* 0x000fc40000010e04 */
[----:B------:R-:W-:Y:S02]  /*1800*/  IADD3 RZ, P0, PT, RZ, -R12, RZ ;  /* 0x8000000cffff7210 */ /* 0x000fe40007f1e0ff */
[----:B------:R-:W-:Y:S02]  /*1810*/  LOP3.LUT R10, RZ, R6, RZ, 0x33, !PT ;  /* 0x00000006ff0a7212 */ /* 0x000fe400078e33ff */
[----:B------:R-:W-:Y:S02]  /*1820*/  SHF.L.W.U32.HI R4, R4, 0x2, R5 ;  /* 0x0000000204047819 */ /* 0x000fe40000010e05 */
[----:B------:R-:W-:Y:S02]  /*1830*/  LOP3.LUT R11, RZ, R7, RZ, 0x33, !PT ;  /* 0x00000007ff0b7212 */ /* 0x000fe400078e33ff */
[----:B------:R-:W-:Y:S02]  /*1840*/  IADD3.X R13, P0, PT, RZ, R10, RZ, P0, !PT ;  /* 0x0000000aff0d7210 */ /* 0x000fe4000071e4ff */
[----:B------:R-:W-:-:S02]  /*1850*/  LOP3.LUT R10, RZ, R4, RZ, 0x33, !PT ;  /* 0x00000004ff0a7212 */ /* 0x000fc400078e33ff */
[----:B------:R-:W-:Y:S02]  /*1860*/  IADD3.X R14, P1, PT, RZ, R11, RZ, P0, !PT ;  /* 0x0000000bff0e7210 */ /* 0x000fe4000073e4ff */
[----:B------:R-:W-:-:S03]  /*1870*/  ISETP.GT.U32.AND P2, PT, R7, -0x1, PT ;  /* 0xffffffff0700780c */ /* 0x000fc60003f44070 */
[----:B------:R-:W-:Y:S01]  /*1880*/  IMAD.X R11, RZ, RZ, R10, P1 ;  /* 0x000000ffff0b7224 */ /* 0x000fe200008e060a */
[----:B------:R-:W-:-:S04]  /*1890*/  ISETP.GT.AND.EX P0, PT, R4, -0x1, PT, P2 ;  /* 0xffffffff0400780c */ /* 0x000fc80003f04320 */
[----:B------:R-:W-:Y:S02]  /*18a0*/  SEL R11, R4, R11, P0 ;  /* 0x0000000b040b7207 */ /* 0x000fe40000000000 */
[----:B------:R-:W-:Y:S02]  /*18b0*/  SEL R14, R7, R14, P0 ;  /* 0x0000000e070e7207 */ /* 0x000fe40000000000 */
[----:B------:R-:W-:-:S04]  /*18c0*/  ISETP.NE.U32.AND P1, PT, R11, RZ, PT ;  /* 0x000000ff0b00720c */ /* 0x000fc80003f25070 */
[----:B------:R-:W-:Y:S01]  /*18d0*/  SEL R7, R14, R11, !P1 ;  /* 0x0000000b0e077207 */ /* 0x000fe20004800000 */
[----:B------:R-:W-:-:S05]  /*18e0*/  @!P0 IMAD.MOV R12, RZ, RZ, -R12 ;  /* 0x000000ffff0c8224 */ /* 0x000fca00078e0a0c */
[----:B------:R-:W0:Y:S02]  /*18f0*/  FLO.U32 R7, R7 ;  /* 0x0000000700077300 */ /* 0x000e2400000e0000 */
[C---:B0-----:R-:W-:Y:S02]  /*1900*/  IADD3 R15, PT, PT, -R7.reuse, 0x1f, RZ ;  /* 0x0000001f070f7810 */ /* 0x041fe40007ffe1ff */
[----:B------:R-:W-:-:S03]  /*1910*/  IADD3 R10, PT, PT, -R7, 0x3f, RZ ;  /* 0x0000003f070a7810 */ /* 0x000fc60007ffe1ff */
[----:B------:R-:W-:Y:S01]  /*1920*/  @P1 IMAD.MOV R10, RZ, RZ, R15 ;  /* 0x000000ffff0a1224 */ /* 0x000fe200078e020f */
[----:B------:R-:W-:-:S04]  /*1930*/  SEL R15, R6, R13, P0 ;  /* 0x0000000d060f7207 */ /* 0x000fc80000000000 */
[----:B------:R-:W-:-:S13]  /*1940*/  ISETP.NE.AND P1, PT, R10, RZ, PT ;  /* 0x000000ff0a00720c */ /* 0x000fda0003f25270 */
[----:B------:R-:W-:Y:S05]  /*1950*/  @!P1 BRA `(.L_x_19) ;  /* 0x0000000000289947 */ /* 0x000fea0003800000 */
[----:B------:R-:W-:Y:S02]  /*1960*/  LOP3.LUT R7, R10, 0x3f, RZ, 0xc0, !PT ;  /* 0x0000003f0a077812 */ /* 0x000fe400078ec0ff */
[--C-:B------:R-:W-:Y:S02]  /*1970*/  SHF.R.U64 R13, R12, 0x1, R15.reuse ;  /* 0x000000010c0d7819 */ /* 0x100fe4000000120f */
[----:B------:R-:W-:Y:S02]  /*1980*/  SHF.R.U32.HI R15, RZ, 0x1, R15 ;  /* 0x00000001ff0f7819 */ /* 0x000fe4000001160f */
[----:B------:R-:W-:Y:S02]  /*1990*/  LOP3.LUT R6, R10, 0x3f, RZ, 0xc, !PT ;  /* 0x0000003f0a067812 */ /* 0x000fe400078e0cff */
[CC--:B------:R-:W-:Y:S02]  /*19a0*/  SHF.L.U64.HI R11, R14.reuse, R7.reuse, R11 ;  /* 0x000000070e0b7219 */ /* 0x0c0fe4000001020b */
[----:B------:R-:W-:-:S02]  /*19b0*/  SHF.L.U32 R7, R14, R7, RZ ;  /* 0x000000070e077219 */ /* 0x000fc400000006ff */
[-CC-:B------:R-:W-:Y:S02]  /*19c0*/  SHF.R.U64 R14, R13, R6.reuse, R15.reuse ;  /* 0x000000060d0e7219 */ /* 0x180fe4000000120f */
[----:B------:R-:W-:Y:S02]  /*19d0*/  SHF.R.U32.HI R6, RZ, R6, R15 ;  /* 0x00000006ff067219 */ /* 0x000fe4000001160f */
[----:B------:R-:W-:Y:S02]  /*19e0*/  LOP3.LUT R14, R7, R14, RZ, 0xfc, !PT ;  /* 0x0000000e070e7212 */ /* 0x000fe400078efcff */
[----:B------:R-:W-:-:S07]  /*19f0*/  LOP3.LUT R11, R11, R6, RZ, 0xfc, !PT ;  /* 0x000000060b0b7212 */ /* 0x000fce00078efcff */
.L_x_19:
[----:B------:R-:W-:Y:S05]  /*1a00*/  BSYNC.RECONVERGENT B1 ;  /* 0x0000000000017941 */ /* 0x000fea0003800200 */
.L_x_18:
[----:B------:R-:W-:-:S04]  /*1a10*/  IMAD.WIDE.U32 R12, R14, 0x2168c235, RZ ;  /* 0x2168c2350e0c7825 */ /* 0x000fc800078e00ff */
[----:B------:R-:W-:Y:S01]  /*1a20*/  IMAD.MOV.U32 R6, RZ, RZ, R13 ;  /* 0x000000ffff067224 */ /* 0x000fe200078e000d */
[----:B------:R-:W-:Y:S01]  /*1a30*/  IADD3 RZ, P1, PT, R12, R12, RZ ;  /* 0x0000000c0cff7210 */ /* 0x000fe20007f3e0ff */
[----:B------:R-:W-:Y:S02]  /*1a40*/  IMAD.MOV.U32 R7, RZ, RZ, RZ ;  /* 0x000000ffff077224 */ /* 0x000fe400078e00ff */
[----:B------:R-:W-:-:S04]  /*1a50*/  IMAD.HI.U32 R13, R11, -0x36f0255e, RZ ;  /* 0xc90fdaa20b0d7827 */ /* 0x000fc800078e00ff */
[----:B------:R-:W-:-:S04]  /*1a60*/  IMAD.WIDE.U32 R6, R14, -0x36f0255e, R6 ;  /* 0xc90fdaa20e067825 */ /* 0x000fc800078e0006 */
[C---:B------:R-:W-:Y:S02]  /*1a70*/  IMAD R15, R11.reuse, -0x36f0255e, RZ ;  /* 0xc90fdaa20b0f7824 */ /* 0x040fe400078e02ff */
[----:B------:R-:W-:-:S04]  /*1a80*/  IMAD.WIDE.U32 R6, P2, R11, 0x2168c235, R6 ;  /* 0x2168c2350b067825 */ /* 0x000fc80007840006 */
[----:B------:R-:W-:Y:S01]  /*1a90*/  IMAD.X R11, RZ, RZ, R13, P2 ;  /* 0x000000ffff0b7224 */ /* 0x000fe200010e060d */
[----:B------:R-:W-:Y:S02]  /*1aa0*/  IADD3 R7, P2, PT, R15, R7, RZ ;  /* 0x000000070f077210 */ /* 0x000fe40007f5e0ff */
[----:B------:R-:W-:Y:S02]  /*1ab0*/  IADD3.X RZ, P1, PT, R6, R6, RZ, P1, !PT ;  /* 0x0000000606ff7210 */ /* 0x000fe40000f3e4ff */
[C---:B------:R-:W-:Y:S01]  /*1ac0*/  ISETP.GT.U32.AND P3, PT, R7.reuse, RZ, PT ;  /* 0x000000ff0700720c */ /* 0x040fe20003f64070 */
[----:B------:R-:W-:Y:S01]  /*1ad0*/  IMAD.X R11, RZ, RZ, R11, P2 ;  /* 0x000000ffff0b7224 */ /* 0x000fe200010e060b */
[----:B------:R-:W-:-:S04]  /*1ae0*/  IADD3.X R6, P2, PT, R7, R7, RZ, P1, !PT ;  /* 0x0000000707067210 */ /* 0x000fc80000f5e4ff */
[C---:B------:R-:W-:Y:S01]  /*1af0*/  ISETP.GT.AND.EX P1, PT, R11.reuse, RZ, PT, P3 ;  /* 0x000000ff0b00720c */ /* 0x040fe20003f24330 */
[----:B------:R-:W-:-:S03]  /*1b00*/  IMAD.X R12, R11, 0x1, R11, P2 ;  /* 0x000000010b0c7824 */ /* 0x000fc600010e060b */
[----:B------:R-:W-:Y:S02]  /*1b10*/  SEL R6, R6, R7, P1 ;  /* 0x0000000706067207 */ /* 0x000fe40000800000 */
[----:B------:R-:W-:Y:S02]  /*1b20*/  SEL R11, R12, R11, P1 ;  /* 0x0000000b0c0b7207 */ /* 0x000fe40000800000 */
[----:B------:R-:W-:Y:S02]  /*1b30*/  IADD3 R6, P2, PT, R6, 0x1, RZ ;  /* 0x0000000106067810 */ /* 0x000fe40007f5e0ff */
[----:B------:R-:W-:Y:S02]  /*1b40*/  SEL R13, RZ, 0xffffffff, !P1 ;  /* 0xffffffffff0d7807 */ /* 0x000fe40004800000 */
[----:B------:R-:W-:Y:S01]  /*1b50*/  LOP3.LUT P1, R7, R23, 0x80000000, RZ, 0xc0, !PT ;  /* 0x8000000017077812 */ /* 0x000fe2000782c0ff */
[----:B------:R-:W-:Y:S02]  /*1b60*/  IMAD.X R11, RZ, RZ, R11, P2 ;  /* 0x000000ffff0b7224 */ /* 0x000fe400010e060b */
[----:B------:R-:W-:Y:S01]  /*1b70*/  IMAD.IADD R10, R13, 0x1, -R10 ;  /* 0x000000010d0a7824 */ /* 0x000fe200078e0a0a */
[----:B------:R-:W-:-:S02]  /*1b80*/  SHF.R.U32.HI R13, RZ, 0x1e, R5 ;  /* 0x0000001eff0d7819 */ /* 0x000fc40000011605 */
[----:B------:R-:W-:Y:S01]  /*1b90*/  SHF.R.U64 R6, R6, 0xa, R11 ;  /* 0x0000000a06067819 */ /* 0x000fe2000000120b */
[----:B------:R-:W-:Y:S01]  /*1ba0*/  IMAD.SHL.U32 R10, R10, 0x100000, RZ ;  /* 0x001000000a0a7824 */ /* 0x000fe200078e00ff */
[----:B------:R-:W-:Y:S02]  /*1bb0*/  LEA.HI R4, R4, R13, RZ, 0x1 ;  /* 0x0000000d04047211 */ /* 0x000fe400078f08ff */
[----:B------:R-:W-:Y:S02]  /*1bc0*/  IADD3 R6, P2, PT, R6, 0x1, RZ ;  /* 0x0000000106067810 */ /* 0x000fe40007f5e0ff */
[----:B------:R-:W-:Y:S01]  /*1bd0*/  @!P0 LOP3.LUT R7, R7, 0x80000000, RZ, 0x3c, !PT ;  /* 0x8000000007078812 */ /* 0x000fe200078e3cff */
[----:B------:R-:W-:Y:S01]  /*1be0*/  @P1 IMAD.MOV R4, RZ, RZ, -R4 ;  /* 0x000000ffff041224 */ /* 0x000fe200078e0a04 */
[----:B------:R-:W-:-:S04]  /*1bf0*/  LEA.HI.X R11, R11, RZ, RZ, 0x16, P2 ;  /* 0x000000ff0b0b7211 */ /* 0x000fc800010fb4ff */
[--C-:B------:R-:W-:Y:S02]  /*1c00*/  SHF.R.U64 R6, R6, 0x1, R11.reuse ;  /* 0x0000000106067819 */ /* 0x100fe4000000120b */
[----:B------:R-:W-:Y:S02]  /*1c10*/  SHF.R.U32.HI R5, RZ, 0x1, R11 ;  /* 0x00000001ff057819 */ /* 0x000fe4000001160b */
[----:B------:R-:W-:-:S04]  /*1c20*/  IADD3 R6, P2, P3, RZ, RZ, R6 ;  /* 0x000000ffff067210 */ /* 0x000fc80007b5e006 */
[----:B------:R-:W-:-:S04]  /*1c30*/  IADD3.X R10, PT, PT, R10, 0x3fe00000, R5, P2, P3 ;  /* 0x3fe000000a0a7810 */ /* 0x000fc800017e6405 */
[----:B------:R-:W-:-:S07]  /*1c40*/  LOP3.LUT R7, R10, R7, RZ, 0xfc, !PT ;  /* 0x000000070a077212 */ /* 0x000fce00078efcff */
.L_x_13:
[----:B------:R-:W-:-:S04]  /*1c50*/  IMAD.MOV.U32 R25, RZ, RZ, 0x0 ;  /* 0x00000000ff197424 */ /* 0x000fc800078e00ff */
[----:B------:R-:W-:Y:S05]  /*1c60*/  RET.REL.NODEC R24 `(_Z16integratePartialPdS_S_P2DS) ;  /* 0xffffffe018e47950 */ /* 0x000fea0003c3ffff */
.L_x_20:
[----:B------:R-:W-:-:S00]  /*1c70*/  BRA `(.L_x_20) ;  /* 0xfffffffc00fc7947 */ /* 0x000fc0000383ffff */
[----:B------:R-:W-:-:S00]  /*1c80*/  NOP ;  /* 0x0000000000007918 */ /* 0x000fc00000000000 */
[----:B------:R-:W-:-:S00]  /*1c90*/  NOP ;  /* 0x0000000000007918 */ /* 0x000fc00000000000 */
[----:B------:R-:W-:-:S00]  /*1ca0*/  NOP ;  /* 0x0000000000007918 */ /* 0x000fc00000000000 */
[----:B------:R-:W-:-:S00]  /*1cb0*/  NOP ;  /* 0x0000000000007918 */ /* 0x000fc00000000000 */
[----:B------:R-:W-:-:S00]  /*1cc0*/  NOP ;  /* 0x0000000000007918 */ /* 0x000fc00000000000 */
[----:B------:R-:W-:-:S00]  /*1cd0*/  NOP ;  /* 0x0000000000007918 */ /* 0x000fc00000000000 */
[----:B------:R-:W-:-:S00]  /*1ce0*/  NOP ;  /* 0x0000000000007918 */ /* 0x000fc00000000000 */
[----:B------:R-:W-:-:S00]  /*1cf0*/  NOP ;  /* 0x0000000000007918 */ /* 0x000fc00000000000 */
.L_x_22:


//--------------------- .nv.global.init           --------------------------
	.section	.nv.global.init,"aw",@progbits
	.align	16
.nv.global.init:
	.type		__cudart_sin_cos_coeffs,@object
	.size		__cudart_sin_cos_coeffs,(__cudart_i2opi_d - __cudart_sin_cos_coeffs)
__cudart_sin_cos_coeffs:
        /*0000*/ 	.byte	0x46, 0xd2, 0xb0, 0x2c, 0xf1, 0xe5, 0x5a, 0xbe, 0x92, 0xe3, 0xac, 0x69, 0xe3, 0x1d, 0xc7, 0x3e
        /*0010*/ 	.byte	0xa1, 0x62, 0xdb, 0x19, 0xa0, 0x01, 0x2a, 0xbf, 0x18, 0x08, 0x11, 0x11, 0x11, 0x11, 0x81, 0x3f
        /*0020*/ 	.byte	0x54, 0x55, 0x55, 0x55, 0x55, 0x55, 0xc5, 0xbf, 0x00, 0x00, 0x00, 0x00, 0x00, 0x00, 0x00, 0x00
        /*0030*/ 	.byte	0x00, 0x00, 0x00, 0x00, 0x00, 0x00, 0x00, 0x00, 0x64, 0x81, 0xfd, 0x20, 0x83, 0xff, 0xa8, 0xbd
        /*0040*/ 	.byte	0x28, 0x85, 0xef, 0xc1, 0xa7, 0xee, 0x21, 0x3e, 0xd9, 0xe6, 0x06, 0x8e, 0x4f, 0x7e, 0x92, 0xbe
        /*0050*/ 	.byte	0xe9, 0xbc, 0xdd, 0x19, 0xa0, 0x01, 0xfa, 0x3e, 0x47, 0x5d, 0xc1, 0x16, 0x6c, 0xc1, 0x56, 0xbf
        /*0060*/ 	.byte	0x51, 0x55, 0x55, 0x55, 0x55, 0x55, 0xa5, 0x3f, 0x00, 0x00, 0x00, 0x00, 0x00, 0x00, 0xe0, 0xbf
        /*0070*/ 	.byte	0x00, 0x00, 0x00, 0x00, 0x00, 0x00, 0xf0, 0x3f, 0x00, 0x00, 0x00, 0x00, 0x00, 0x00, 0x00, 0x00
	.type		__cudart_i2opi_d,@object
	.size		__cudart_i2opi_d,(.L_0 - __cudart_i2opi_d)
__cudart_i2opi_d:
        /* <DEDUP_REMOVED lines=9> */
.L_0:


//--------------------- .nv.shared.reserved.0     --------------------------
	.section	.nv.shared.reserved.0,"aw",@nobits
	.weak		__nv_reservedSMEM_offset_0_alias
	.size		__nv_reservedSMEM_offset_0_alias, 0, 64
	.other		__nv_reservedSMEM_offset_0_alias,@"STO_CUDA_RESERVED_SHARED STV_DEFAULT"
__nv_reservedSMEM_offset_0_alias:
	.zero		0
	.zero		64


//--------------------- .nv.constant0._Z16integratePartialPdS_S_P2DS --------------------------
	.section	.nv.constant0._Z16integratePartialPdS_S_P2DS,"a",@progbits
	.sectionflags	@""
	.align	4
.nv.constant0._Z16integratePartialPdS_S_P2DS:
	.zero		928


//--------------------- SYMBOLS --------------------------

	.type		.nv.reservedSmem.offset0,@object
	.size		.nv.reservedSmem.offset0,0x4
